	.headerflags	@"EF_CUDA_TEXMODE_UNIFIED EF_CUDA_64BIT_ADDRESS EF_CUDA_SM89 EF_CUDA_VIRTUAL_SM(EF_CUDA_SM89)"
	.elftype	@"ET_EXEC"


//--------------------- .nv.info                  --------------------------
	.section	.nv.info,"",@"SHT_CUDA_INFO"
	.align	4


	//----- nvinfo : EIATTR_REGCOUNT
	.align		4
        /*0000*/ 	.byte	0x04, 0x2f
        /*0002*/ 	.short	(.L_1 - .L_0)
	.align		4
.L_0:
        /*0004*/ 	.word	index@(triton__0d1d2d3d4d5d6de7de)
        /*0008*/ 	.word	0x0000003c


	//----- nvinfo : EIATTR_MAX_STACK_SIZE
	.align		4
.L_1:
        /*000c*/ 	.byte	0x04, 0x23
        /*000e*/ 	.short	(.L_3 - .L_2)
	.align		4
.L_2:
        /*0010*/ 	.word	index@(triton__0d1d2d3d4d5d6de7de)
        /*0014*/ 	.word	0x00000000


	//----- nvinfo : EIATTR_MIN_STACK_SIZE
	.align		4
.L_3:
        /*0018*/ 	.byte	0x04, 0x12
        /*001a*/ 	.short	(.L_5 - .L_4)
	.align		4
.L_4:
        /*001c*/ 	.word	index@(triton__0d1d2d3d4d5d6de7de)
        /*0020*/ 	.word	0x00000000


	//----- nvinfo : EIATTR_FRAME_SIZE
	.align		4
.L_5:
        /*0024*/ 	.byte	0x04, 0x11
        /*0026*/ 	.short	(.L_7 - .L_6)
	.align		4
.L_6:
        /*0028*/ 	.word	index@(triton__0d1d2d3d4d5d6de7de)
        /*002c*/ 	.word	0x00000000
.L_7:


//--------------------- .nv.info.triton__0d1d2d3d4d5d6de7de --------------------------
	.section	.nv.info.triton__0d1d2d3d4d5d6de7de,"",@"SHT_CUDA_INFO"
	.align	4


	//----- nvinfo : EIATTR_CUDA_API_VERSION
	.align		4
        /*0000*/ 	.byte	0x04, 0x37
        /*0002*/ 	.short	(.L_9 - .L_8)
.L_8:
        /*0004*/ 	.word	0x0000007b


	//----- nvinfo : EIATTR_PARAM_CBANK
	.align		4
.L_9:
        /*0008*/ 	.byte	0x04, 0x0a
        /*000a*/ 	.short	(.L_11 - .L_10)
	.align		4
.L_10:
        /*000c*/ 	.word	index@(.nv.constant0.triton__0d1d2d3d4d5d6de7de)
        /*0010*/ 	.short	0x0160
        /*0012*/ 	.short	0x0038


	//----- nvinfo : EIATTR_CBANK_PARAM_SIZE
	.align		4
.L_11:
        /*0014*/ 	.byte	0x03, 0x19
        /*0016*/ 	.short	0x0038


	//----- nvinfo : EIATTR_KPARAM_INFO
	.align		4
        /*0018*/ 	.byte	0x04, 0x17
        /*001a*/ 	.short	(.L_13 - .L_12)
.L_12:
        /*001c*/ 	.word	0x00000000
        /*0020*/ 	.short	0x0007
        /*0022*/ 	.short	0x0034
        /*0024*/ 	.byte	0x00, 0xf0, 0x11, 0x00


	//----- nvinfo : EIATTR_KPARAM_INFO
	.align		4
.L_13:
        /*0028*/ 	.byte	0x04, 0x17
        /*002a*/ 	.short	(.L_15 - .L_14)
.L_14:
        /*002c*/ 	.word	0x00000000
        /*0030*/ 	.short	0x0006
        /*0032*/ 	.short	0x0030
        /*0034*/ 	.byte	0x00, 0xf0, 0x11, 0x00


	//----- nvinfo : EIATTR_KPARAM_INFO
	.align		4
.L_15:
        /*0038*/ 	.byte	0x04, 0x17
        /*003a*/ 	.short	(.L_17 - .L_16)
.L_16:
        /*003c*/ 	.word	0x00000000
        /*0040*/ 	.short	0x0005
        /*0042*/ 	.short	0x0028
        /*0044*/ 	.byte	0x00, 0xf0, 0x21, 0x00


	//----- nvinfo : EIATTR_KPARAM_INFO
	.align		4
.L_17:
        /*0048*/ 	.byte	0x04, 0x17
        /*004a*/ 	.short	(.L_19 - .L_18)
.L_18:
        /*004c*/ 	.word	0x00000000
        /*0050*/ 	.short	0x0004
        /*0052*/ 	.short	0x0020
        /*0054*/ 	.byte	0x00, 0xf0, 0x21, 0x00


	//----- nvinfo : EIATTR_KPARAM_INFO
	.align		4
.L_19:
        /*0058*/ 	.byte	0x04, 0x17
        /*005a*/ 	.short	(.L_21 - .L_20)
.L_20:
        /*005c*/ 	.word	0x00000000
        /*0060*/ 	.short	0x0003
        /*0062*/ 	.short	0x0018
        /*0064*/ 	.byte	0x00, 0xf0, 0x21, 0x00


	//----- nvinfo : EIATTR_KPARAM_INFO
	.align		4
.L_21:
        /*0068*/ 	.byte	0x04, 0x17
        /*006a*/ 	.short	(.L_23 - .L_22)
.L_22:
        /*006c*/ 	.word	0x00000000
        /*0070*/ 	.short	0x0002
        /*0072*/ 	.short	0x0010
        /*0074*/ 	.byte	0x00, 0xf0, 0x21, 0x00


	//----- nvinfo : EIATTR_KPARAM_INFO
	.align		4
.L_23:
        /*0078*/ 	.byte	0x04, 0x17
        /*007a*/ 	.short	(.L_25 - .L_24)
.L_24:
        /*007c*/ 	.word	0x00000000
        /*0080*/ 	.short	0x0001
        /*0082*/ 	.short	0x0008
        /*0084*/ 	.byte	0x00, 0xf0, 0x21, 0x00


	//----- nvinfo : EIATTR_KPARAM_INFO
	.align		4
.L_25:
        /*0088*/ 	.byte	0x04, 0x17
        /*008a*/ 	.short	(.L_27 - .L_26)
.L_26:
        /*008c*/ 	.word	0x00000000
        /*0090*/ 	.short	0x0000
        /*0092*/ 	.short	0x0000
        /*0094*/ 	.byte	0x00, 0xf0, 0x21, 0x00


	//----- nvinfo : EIATTR_MAXREG_COUNT
	.align		4
.L_27:
        /*0098*/ 	.byte	0x03, 0x1b
        /*009a*/ 	.short	0x00ff


	//----- nvinfo : EIATTR_EXIT_INSTR_OFFSETS
	.align		4
        /*009c*/ 	.byte	0x04, 0x1c
        /*009e*/ 	.short	(.L_29 - .L_28)


	//   ....[0]....
.L_28:
        /*00a0*/ 	.word	0x00002cd0


	//   ....[1]....
        /*00a4*/ 	.word	0x00002cf0


	//----- nvinfo : EIATTR_MAX_THREADS
	.align		4
.L_29:
        /*00a8*/ 	.byte	0x04, 0x05
        /*00aa*/ 	.short	(.L_31 - .L_30)
.L_30:
        /*00ac*/ 	.word	0x00000100
        /*00b0*/ 	.word	0x00000001
        /*00b4*/ 	.word	0x00000001
.L_31:


//--------------------- .nv.rel.action            --------------------------
	.section	.nv.rel.action,"",@"SHT_CUDA_RELOCINFO"
	.align	8
	.sectionentsize	8
        /*0000*/ 	.byte	0x73, 0x00, 0x00, 0x00, 0x00, 0x00, 0x00, 0x00, 0x00, 0x00, 0x00, 0x11, 0x25, 0x00, 0x05, 0x36


//--------------------- .nv.constant0.triton__0d1d2d3d4d5d6de7de --------------------------
	.section	.nv.constant0.triton__0d1d2d3d4d5d6de7de,"a",@progbits
	.align	4
.nv.constant0.triton__0d1d2d3d4d5d6de7de:
	.zero		408


//--------------------- .text.triton__0d1d2d3d4d5d6de7de --------------------------
	.section	.text.triton__0d1d2d3d4d5d6de7de,"ax",@progbits
	.sectionflags	@"SHF_BARRIERS=1"
	.sectioninfo	@"SHI_REGISTERS=60"
	.align	128
        .global         triton__0d1d2d3d4d5d6de7de
        .type           triton__0d1d2d3d4d5d6de7de,@function
        .size           triton__0d1d2d3d4d5d6de7de,(.L_x_1 - triton__0d1d2d3d4d5d6de7de)
        .other          triton__0d1d2d3d4d5d6de7de,@"STO_CUDA_ENTRY STV_DEFAULT"
triton__0d1d2d3d4d5d6de7de:
.text.triton__0d1d2d3d4d5d6de7de:
[----:B------:R-:W-:-:S02]  /*0000*/  IMAD.MOV.U32 R1, RZ, RZ, c[0x0][0x28] ;  /* 0x00000a00ff017624 */ /* 0x000fc400078e00ff */
[----:B------:R-:W0:Y:S01]  /*0010*/  S2R R32, SR_TID.X ;  /* 0x0000000000207919 */ /* 0x000e220000002100 */
[----:B------:R-:W-:Y:S01]  /*0020*/  ULDC.64 UR4, c[0x0][0x118] ;  /* 0x0000460000047ab9 */ /* 0x000fe20000000a00 */
[----:B------:R-:W-:Y:S01]  /*0030*/  CS2R R12, SRZ ;  /* 0x00000000000c7805 */ /* 0x000fe2000001ff00 */
[----:B------:R-:W-:Y:S01]  /*0040*/  CS2R R14, SRZ ;  /* 0x00000000000e7805 */ /* 0x000fe2000001ff00 */
[----:B------:R-:W1:Y:S04]  /*0050*/  S2R R30, SR_CTAID.Y ;  /* 0x00000000001e7919 */ /* 0x000e680000002600 */
[----:B------:R-:W2:Y:S01]  /*0060*/  S2R R37, SR_CTAID.X ;  /* 0x0000000000257919 */ /* 0x000ea20000002500 */
[--C-:B0-----:R-:W-:Y:S01]  /*0070*/  SHF.R.U32.HI R39, RZ, 0x5, R32.reuse ;  /* 0x00000005ff277819 */ /* 0x101fe20000011620 */
[----:B------:R-:W-:Y:S01]  /*0080*/  IMAD.SHL.U32 R10, R32, 0x8, RZ ;  /* 0x00000008200a7824 */ /* 0x000fe200078e00ff */
[----:B------:R-:W-:-:S02]  /*0090*/  SHF.R.U32.HI R9, RZ, 0x3, R32 ;  /* 0x00000003ff097819 */ /* 0x000fc40000011620 */
[----:B------:R-:W-:Y:S01]  /*00a0*/  SGXT.U32 R39, R39, 0x3 ;  /* 0x000000032727781a */ /* 0x000fe20000000000 */
[----:B-1----:R-:W-:Y:S01]  /*00b0*/  IMAD.SHL.U32 R42, R30, 0x40, RZ ;  /* 0x000000401e2a7824 */ /* 0x002fe200078e00ff */
[----:B------:R-:W-:Y:S01]  /*00c0*/  SGXT.U32 R9, R9, 0x2 ;  /* 0x000000020909781a */ /* 0x000fe20000000000 */
[----:B--2---:R-:W-:Y:S01]  /*00d0*/  IMAD.SHL.U32 R37, R37, 0x40, RZ ;  /* 0x0000004025257824 */ /* 0x004fe200078e00ff */
[----:B------:R-:W-:Y:S01]  /*00e0*/  LOP3.LUT R10, R10, 0x38, RZ, 0xc0, !PT ;  /* 0x000000380a0a7812 */ /* 0x000fe200078ec0ff */
[----:B------:R-:W-:-:S05]  /*00f0*/  IMAD.SHL.U32 R0, R39, 0x4, RZ ;  /* 0x0000000427007824 */ /* 0x000fca00078e00ff */
[----:B------:R-:W-:-:S04]  /*0100*/  LOP3.LUT R9, R0, R9, RZ, 0xfc, !PT ;  /* 0x0000000900097212 */ /* 0x000fc800078efcff */
[----:B------:R-:W-:-:S04]  /*0110*/  LOP3.LUT R28, R42, R9, RZ, 0xfc, !PT ;  /* 0x000000092a1c7212 */ /* 0x000fc800078efcff */
[----:B------:R-:W-:-:S04]  /*0120*/  SHF.R.S32.HI R3, RZ, 0x1f, R28 ;  /* 0x0000001fff037819 */ /* 0x000fc8000001141c */
[CC--:B------:R-:W-:Y:S02]  /*0130*/  LEA.HI R0, R3.reuse, R28.reuse, RZ, 0xb ;  /* 0x0000001c03007211 */ /* 0x0c0fe400078f58ff */
[----:B------:R-:W-:Y:S02]  /*0140*/  LEA.HI R5, R3, R28, RZ, 0xd ;  /* 0x0000001c03057211 */ /* 0x000fe400078f68ff */
[----:B------:R-:W-:Y:S02]  /*0150*/  SHF.R.S32.HI R4, RZ, 0xb, R0 ;  /* 0x0000000bff047819 */ /* 0x000fe40000011400 */
[C---:B------:R-:W-:Y:S02]  /*0160*/  LOP3.LUT R7, R5.reuse, 0xffe000, RZ, 0xc0, !PT ;  /* 0x00ffe00005077812 */ /* 0x040fe400078ec0ff */
[----:B------:R-:W-:Y:S02]  /*0170*/  LEA.HI R2, R4, R4, RZ, 0x2 ;  /* 0x0000000404027211 */ /* 0x000fe400078f10ff */
[----:B------:R-:W-:Y:S01]  /*0180*/  LOP3.LUT R11, R0, 0xfff800, RZ, 0xc0, !PT ;  /* 0x00fff800000b7812 */ /* 0x000fe200078ec0ff */
[----:B------:R-:W-:Y:S01]  /*0190*/  IMAD.IADD R7, R28, 0x1, -R7 ;  /* 0x000000011c077824 */ /* 0x000fe200078e0a07 */
[----:B------:R-:W-:Y:S01]  /*01a0*/  LOP3.LUT R3, R2, 0xfffffffc, RZ, 0xc0, !PT ;  /* 0xfffffffc02037812 */ /* 0x000fe200078ec0ff */
[----:B------:R-:W-:Y:S01]  /*01b0*/  IMAD.SHL.U32 R2, R5, 0x80, RZ ;  /* 0x0000008005027824 */ /* 0x000fe200078e00ff */
[----:B------:R-:W-:-:S03]  /*01c0*/  LOP3.LUT R5, R37, R10, RZ, 0xfc, !PT ;  /* 0x0000000a25057212 */ /* 0x000fc600078efcff */
[----:B------:R-:W-:Y:S01]  /*01d0*/  IMAD.IADD R4, R4, 0x1, -R3 ;  /* 0x0000000104047824 */ /* 0x000fe200078e0a03 */
[----:B------:R-:W-:Y:S01]  /*01e0*/  LOP3.LUT R2, R2, 0xfff00000, RZ, 0xc0, !PT ;  /* 0xfff0000002027812 */ /* 0x000fe200078ec0ff */
[----:B------:R-:W-:Y:S01]  /*01f0*/  IMAD.IADD R38, R28, 0x1, -R11 ;  /* 0x000000011c267824 */ /* 0x000fe200078e0a0b */
[----:B------:R-:W-:Y:S01]  /*0200*/  IADD3 R35, R5, -0x80, RZ ;  /* 0xffffff8005237810 */ /* 0x000fe20007ffe0ff */
[----:B------:R-:W-:Y:S01]  /*0210*/  IMAD.MOV.U32 R3, RZ, RZ, 0x2 ;  /* 0x00000002ff037424 */ /* 0x000fe200078e00ff */
[----:B------:R-:W-:Y:S01]  /*0220*/  ISETP.GE.AND P0, PT, R4, 0x2, PT ;  /* 0x000000020400780c */ /* 0x000fe20003f06270 */
[----:B------:R-:W-:-:S03]  /*0230*/  IMAD R2, R7, 0x100, R2 ;  /* 0x0000010007027824 */ /* 0x000fc600078e0202 */
[C---:B------:R-:W-:Y:S01]  /*0240*/  ISETP.GT.AND P2, PT, R5.reuse, 0x7f, !P0 ;  /* 0x0000007f0500780c */ /* 0x040fe20004744270 */
[----:B------:R-:W-:Y:S01]  /*0250*/  IMAD R38, R38, 0x100, R5 ;  /* 0x0000010026267824 */ /* 0x000fe200078e0205 */
[----:B------:R-:W-:Y:S01]  /*0260*/  CS2R R16, SRZ ;  /* 0x0000000000107805 */ /* 0x000fe2000001ff00 */
[----:B------:R-:W-:Y:S01]  /*0270*/  IMAD.IADD R46, R2, 0x1, R35 ;  /* 0x00000001022e7824 */ /* 0x000fe200078e0223 */
[C---:B------:R-:W-:Y:S01]  /*0280*/  ISETP.LT.AND P3, PT, R5.reuse, 0x100, P2 ;  /* 0x000001000500780c */ /* 0x040fe20001761270 */
[----:B------:R-:W-:Y:S01]  /*0290*/  CS2R R18, SRZ ;  /* 0x0000000000127805 */ /* 0x000fe2000001ff00 */
[----:B------:R-:W-:Y:S01]  /*02a0*/  IADD3 R48, R38, -0x80, RZ ;  /* 0xffffff8026307810 */ /* 0x000fe20007ffe0ff */
[----:B------:R-:W-:Y:S01]  /*02b0*/  IMAD.WIDE R46, R46, R3, c[0x0][0x160] ;  /* 0x000058002e2e7625 */ /* 0x000fe200078e0203 */
[C---:B------:R-:W-:Y:S01]  /*02c0*/  ISETP.LT.AND P1, PT, R5.reuse, 0x100, !P0 ;  /* 0x000001000500780c */ /* 0x040fe20004721270 */
[----:B------:R-:W-:Y:S01]  /*02d0*/  CS2R R20, SRZ ;  /* 0x0000000000147805 */ /* 0x000fe2000001ff00 */
[----:B------:R-:W-:Y:S01]  /*02e0*/  CS2R R22, SRZ ;  /* 0x0000000000167805 */ /* 0x000fe2000001ff00 */
[----:B------:R-:W-:-:S02]  /*02f0*/  IMAD.IADD R6, R5, 0x1, R2 ;  /* 0x0000000105067824 */ /* 0x000fc400078e0202 */
[----:B------:R-:W-:-:S04]  /*0300*/  IMAD.WIDE R48, R48, R3, c[0x0][0x170] ;  /* 0x00005c0030307625 */ /* 0x000fc800078e0203 */
[----:B------:R-:W2:Y:S01]  /*0310*/  @P3 LDG.E.EL.128 R16, [R46.64] ;  /* 0x000000042e103981 */ /* 0x000ea2000c2e1d00 */
[----:B------:R-:W-:-:S03]  /*0320*/  IMAD.WIDE R6, R6, R3, c[0x0][0x160] ;  /* 0x0000580006067625 */ /* 0x000fc600078e0203 */
[----:B------:R-:W3:Y:S01]  /*0330*/  @P3 LDG.E.EL.128 R20, [R48.64] ;  /* 0x0000000430143981 */ /* 0x000ee2000c2e1d00 */
[----:B------:R-:W-:Y:S01]  /*0340*/  CS2R R24, SRZ ;  /* 0x0000000000187805 */ /* 0x000fe2000001ff00 */
[----:B------:R-:W-:Y:S01]  /*0350*/  CS2R R26, SRZ ;  /* 0x00000000001a7805 */ /* 0x000fe2000001ff00 */
[----:B------:R-:W-:Y:S01]  /*0360*/  IMAD.WIDE R40, R38, R3, c[0x0][0x168] ;  /* 0x00005a0026287625 */ /* 0x000fe200078e0203 */
[----:B------:R0:W4:Y:S04]  /*0370*/  @P1 LDG.E.EL.128 R12, [R6.64] ;  /* 0x00000004060c1981 */ /* 0x000128000c2e1d00 */
[----:B------:R1:W5:Y:S01]  /*0380*/  @P1 LDG.E.EL.128 R24, [R40.64] ;  /* 0x0000000428181981 */ /* 0x000362000c2e1d00 */
[----:B0-----:R-:W-:-:S04]  /*0390*/  LOP3.LUT R6, R42, 0x20, R9, 0xfe, !PT ;  /* 0x000000202a067812 */ /* 0x001fc800078efe09 */
[----:B------:R-:W-:-:S04]  /*03a0*/  SHF.R.S32.HI R7, RZ, 0x1f, R6 ;  /* 0x0000001fff077819 */ /* 0x000fc80000011406 */
[CC--:B------:R-:W-:Y:S02]  /*03b0*/  LEA.HI R44, R7.reuse, R6.reuse, RZ, 0xb ;  /* 0x00000006072c7211 */ /* 0x0c0fe400078f58ff */
[----:B------:R-:W-:Y:S02]  /*03c0*/  LEA.HI R0, R7, R6, RZ, 0xd ;  /* 0x0000000607007211 */ /* 0x000fe400078f68ff */
[----:B------:R-:W-:Y:S02]  /*03d0*/  SHF.R.S32.HI R7, RZ, 0xb, R44 ;  /* 0x0000000bff077819 */ /* 0x000fe4000001142c */
[C---:B------:R-:W-:Y:S01]  /*03e0*/  LOP3.LUT R11, R0.reuse, 0xffe000, RZ, 0xc0, !PT ;  /* 0x00ffe000000b7812 */ /* 0x040fe200078ec0ff */
[----:B------:R-:W-:Y:S01]  /*03f0*/  IMAD.SHL.U32 R2, R0, 0x80, RZ ;  /* 0x0000008000027824 */ /* 0x000fe200078e00ff */
[----:B------:R-:W-:-:S03]  /*0400*/  LEA.HI R0, R7, R7, RZ, 0x2 ;  /* 0x0000000707007211 */ /* 0x000fc600078f10ff */
[----:B------:R-:W-:Y:S01]  /*0410*/  IMAD.IADD R11, R6, 0x1, -R11 ;  /* 0x00000001060b7824 */ /* 0x000fe200078e0a0b */
[----:B------:R-:W-:Y:S02]  /*0420*/  LOP3.LUT R2, R2, 0xfff00000, RZ, 0xc0, !PT ;  /* 0xfff0000002027812 */ /* 0x000fe400078ec0ff */
[----:B------:R-:W-:-:S03]  /*0430*/  LOP3.LUT R0, R0, 0xfffffffc, RZ, 0xc0, !PT ;  /* 0xfffffffc00007812 */ /* 0x000fc600078ec0ff */
[----:B-1----:R-:W-:Y:S02]  /*0440*/  IMAD R40, R11, 0x100, R2 ;  /* 0x000001000b287824 */ /* 0x002fe400078e0202 */
[----:B------:R-:W-:Y:S01]  /*0450*/  IMAD.IADD R7, R7, 0x1, -R0 ;  /* 0x0000000107077824 */ /* 0x000fe200078e0a00 */
[----:B--2---:R-:W-:-:S04]  /*0460*/  SEL R16, R16, RZ, P3 ;  /* 0x000000ff10107207 */ /* 0x004fc80001800000 */
[C---:B------:R-:W-:Y:S01]  /*0470*/  PRMT R2, R16.reuse, 0x7632, R2 ;  /* 0x0000763210027816 */ /* 0x040fe20000000002 */
[----:B------:R-:W-:Y:S01]  /*0480*/  IMAD.U32 R0, R16, 0x10000, RZ ;  /* 0x0001000010007824 */ /* 0x000fe200078e00ff */
[----:B---3--:R-:W-:Y:S02]  /*0490*/  SEL R20, R20, RZ, P3 ;  /* 0x000000ff14147207 */ /* 0x008fe40001800000 */
[----:B----4-:R-:W-:Y:S01]  /*04a0*/  SEL R29, R14, RZ, P1 ;  /* 0x000000ff0e1d7207 */ /* 0x010fe20000800000 */
[----:B------:R-:W-:Y:S01]  /*04b0*/  IMAD.U32 R2, R2, 0x10000, RZ ;  /* 0x0001000002027824 */ /* 0x000fe200078e00ff */
[----:B------:R-:W-:Y:S01]  /*04c0*/  SEL R31, R15, RZ, P1 ;  /* 0x000000ff0f1f7207 */ /* 0x000fe20000800000 */
[----:B------:R-:W-:Y:S01]  /*04d0*/  IMAD.U32 R15, R20, 0x10000, RZ ;  /* 0x00010000140f7824 */ /* 0x000fe200078e00ff */
[----:B------:R-:W-:Y:S02]  /*04e0*/  LOP3.LUT R0, R0, 0x80000000, RZ, 0x3c, !PT ;  /* 0x8000000000007812 */ /* 0x000fe400078e3cff */
[----:B------:R-:W-:-:S02]  /*04f0*/  SEL R33, R18, RZ, P3 ;  /* 0x000000ff12217207 */ /* 0x000fc40001800000 */
[----:B------:R-:W-:Y:S01]  /*0500*/  PRMT R14, R20, 0x7632, R14 ;  /* 0x00007632140e7816 */ /* 0x000fe2000000000e */
[----:B------:R-:W-:Y:S01]  /*0510*/  FFMA R15, R0, R15, RZ ;  /* 0x0000000f000f7223 */ /* 0x000fe200000000ff */
[----:B------:R-:W-:Y:S01]  /*0520*/  SEL R41, R12, RZ, P1 ;  /* 0x000000ff0c297207 */ /* 0x000fe20000800000 */
[----:B------:R-:W-:Y:S01]  /*0530*/  IMAD.U32 R12, R33, 0x10000, RZ ;  /* 0x00010000210c7824 */ /* 0x000fe200078e00ff */
[----:B------:R-:W-:Y:S01]  /*0540*/  SEL R34, R17, RZ, P3 ;  /* 0x000000ff11227207 */ /* 0x000fe20001800000 */
[----:B------:R-:W-:Y:S01]  /*0550*/  IMAD.U32 R17, R14, 0x10000, RZ ;  /* 0x000100000e117824 */ /* 0x000fe200078e00ff */
[----:B------:R-:W-:Y:S02]  /*0560*/  LOP3.LUT R2, R2, 0x80000000, RZ, 0x3c, !PT ;  /* 0x8000000002027812 */ /* 0x000fe400078e3cff */
[----:B------:R-:W-:Y:S02]  /*0570*/  SEL R36, R19, RZ, P3 ;  /* 0x000000ff13247207 */ /* 0x000fe40001800000 */
[----:B-----5:R-:W-:-:S02]  /*0580*/  SEL R24, R24, RZ, P1 ;  /* 0x000000ff18187207 */ /* 0x020fc40000800000 */
[----:B------:R-:W-:Y:S01]  /*0590*/  SEL R43, R22, RZ, P3 ;  /* 0x000000ff162b7207 */ /* 0x000fe20001800000 */
[----:B------:R-:W-:Y:S01]  /*05a0*/  FFMA R17, R2, R17, RZ ;  /* 0x0000001102117223 */ /* 0x000fe200000000ff */
[----:B------:R-:W-:Y:S01]  /*05b0*/  SEL R11, R13, RZ, P1 ;  /* 0x000000ff0d0b7207 */ /* 0x000fe20000800000 */
[----:B------:R-:W-:Y:S01]  /*05c0*/  IMAD.U32 R13, R36, 0x10000, RZ ;  /* 0x00010000240d7824 */ /* 0x000fe200078e00ff */
[----:B------:R-:W-:Y:S01]  /*05d0*/  FSEL R15, R15, RZ, P2 ;  /* 0x000000ff0f0f7208 */ /* 0x000fe20001000000 */
[----:B------:R-:W-:Y:S01]  /*05e0*/  IMAD.U32 R14, R41, 0x10000, RZ ;  /* 0x00010000290e7824 */ /* 0x000fe200078e00ff */
[----:B------:R-:W-:Y:S01]  /*05f0*/  SEL R18, R21, RZ, P3 ;  /* 0x000000ff15127207 */ /* 0x000fe20001800000 */
[----:B------:R-:W-:Y:S01]  /*0600*/  IMAD.U32 R53, R24, 0x10000, RZ ;  /* 0x0001000018357824 */ /* 0x000fe200078e00ff */
[----:B------:R-:W-:Y:S01]  /*0610*/  LOP3.LUT R12, R12, 0x80000000, RZ, 0x3c, !PT ;  /* 0x800000000c0c7812 */ /* 0x000fe200078e3cff */
[----:B------:R-:W-:Y:S01]  /*0620*/  IMAD.U32 R21, R43, 0x10000, RZ ;  /* 0x000100002b157824 */ /* 0x000fe200078e00ff */
[----:B------:R-:W-:-:S02]  /*0630*/  PRMT R0, R41, 0x7632, R0 ;  /* 0x0000763229007816 */ /* 0x000fc40000000000 */
[----:B------:R-:W-:Y:S02]  /*0640*/  PRMT R2, R24, 0x7632, R2 ;  /* 0x0000763218027816 */ /* 0x000fe40000000002 */
[----:B------:R-:W-:Y:S01]  /*0650*/  SEL R46, R23, RZ, P3 ;  /* 0x000000ff172e7207 */ /* 0x000fe20001800000 */
[----:B------:R-:W-:Y:S01]  /*0660*/  IMAD.U32 R8, R34, 0x10000, RZ ;  /* 0x0001000022087824 */ /* 0x000fe200078e00ff */
[----:B------:R-:W-:Y:S01]  /*0670*/  SEL R47, R25, RZ, P1 ;  /* 0x000000ff192f7207 */ /* 0x000fe20000800000 */
[----:B------:R-:W-:Y:S01]  /*0680*/  FFMA R53, R14, R53, R15 ;  /* 0x000000350e357223 */ /* 0x000fe2000000000f */
[----:B------:R-:W-:Y:S02]  /*0690*/  SEL R51, R26, RZ, P1 ;  /* 0x000000ff1a337207 */ /* 0x000fe40000800000 */
[----:B------:R-:W-:Y:S01]  /*06a0*/  SEL R52, R27, RZ, P1 ;  /* 0x000000ff1b347207 */ /* 0x000fe20000800000 */
[----:B------:R-:W-:Y:S01]  /*06b0*/  FFMA R12, R12, R21, RZ ;  /* 0x000000150c0c7223 */ /* 0x000fe200000000ff */
[----:B------:R-:W-:Y:S01]  /*06c0*/  FSEL R17, R17, RZ, P2 ;  /* 0x000000ff11117208 */ /* 0x000fe20001000000 */
[----:B------:R-:W-:Y:S01]  /*06d0*/  IMAD.U32 R0, R0, 0x10000, RZ ;  /* 0x0001000000007824 */ /* 0x000fe200078e00ff */
[----:B------:R-:W-:Y:S01]  /*06e0*/  ISETP.GE.AND P1, PT, R7, 0x2, PT ;  /* 0x000000020700780c */ /* 0x000fe20003f26270 */
[----:B------:R-:W-:Y:S01]  /*06f0*/  IMAD.U32 R2, R2, 0x10000, RZ ;  /* 0x0001000002027824 */ /* 0x000fe200078e00ff */
[----:B------:R-:W-:Y:S01]  /*0700*/  LOP3.LUT R13, R13, 0x80000000, RZ, 0x3c, !PT ;  /* 0x800000000d0d7812 */ /* 0x000fe200078e3cff */
[----:B------:R-:W-:Y:S01]  /*0710*/  IMAD.U32 R16, R46, 0x10000, RZ ;  /* 0x000100002e107824 */ /* 0x000fe200078e00ff */
[----:B------:R-:W-:Y:S01]  /*0720*/  LOP3.LUT R15, R44, 0xfff800, RZ, 0xc0, !PT ;  /* 0x00fff8002c0f7812 */ /* 0x000fe200078ec0ff */
[----:B------:R-:W-:Y:S01]  /*0730*/  FFMA R41, R0, R2, R17 ;  /* 0x0000000200297223 */ /* 0x000fe20000000011 */
[----:B------:R-:W-:Y:S01]  /*0740*/  ISETP.GT.AND P3, PT, R5, 0x7f, !P1 ;  /* 0x0000007f0500780c */ /* 0x000fe20004f64270 */
[----:B------:R-:W-:Y:S01]  /*0750*/  IMAD.U32 R19, R18, 0x10000, RZ ;  /* 0x0001000012137824 */ /* 0x000fe200078e00ff */
[----:B------:R-:W-:Y:S01]  /*0760*/  LOP3.LUT R8, R8, 0x80000000, RZ, 0x3c, !PT ;  /* 0x8000000008087812 */ /* 0x000fe200078e3cff */
[----:B------:R-:W-:Y:S01]  /*0770*/  FFMA R13, R13, R16, RZ ;  /* 0x000000100d0d7223 */ /* 0x000fe200000000ff */
[----:B------:R-:W-:Y:S01]  /*0780*/  FSEL R12, R12, RZ, P2 ;  /* 0x000000ff0c0c7208 */ /* 0x000fe20001000000 */
[----:B------:R-:W-:Y:S01]  /*0790*/  IMAD.IADD R2, R6, 0x1, -R15 ;  /* 0x0000000106027824 */ /* 0x000fe200078e0a0f */
[----:B------:R-:W-:Y:S01]  /*07a0*/  ISETP.LT.AND P5, PT, R5, 0x100, P3 ;  /* 0x000001000500780c */ /* 0x000fe20001fa1270 */
[----:B------:R-:W-:-:S02]  /*07b0*/  IMAD.U32 R49, R29, 0x10000, RZ ;  /* 0x000100001d317824 */ /* 0x000fc400078e00ff */
[----:B------:R-:W-:Y:S01]  /*07c0*/  IMAD.U32 R16, R51, 0x10000, RZ ;  /* 0x0001000033107824 */ /* 0x000fe200078e00ff */
[----:B------:R-:W-:Y:S01]  /*07d0*/  FFMA R8, R8, R19, RZ ;  /* 0x0000001308087223 */ /* 0x000fe200000000ff */
[----:B------:R-:W-:Y:S02]  /*07e0*/  IMAD R2, R2, 0x100, R5 ;  /* 0x0000010002027824 */ /* 0x000fe400078e0205 */
[----:B------:R-:W-:Y:S01]  /*07f0*/  FFMA R49, R49, R16, R12 ;  /* 0x0000001031317223 */ /* 0x000fe2000000000c */
[----:B------:R-:W-:Y:S01]  /*0800*/  IMAD.IADD R12, R40, 0x1, R35 ;  /* 0x00000001280c7824 */ /* 0x000fe200078e0223 */
[----:B------:R-:W-:Y:S01]  /*0810*/  FSEL R48, R13, RZ, P2 ;  /* 0x000000ff0d307208 */ /* 0x000fe20001000000 */
[----:B------:R-:W-:Y:S01]  /*0820*/  CS2R R24, SRZ ;  /* 0x0000000000187805 */ /* 0x000fe2000001ff00 */
[----:B------:R-:W-:Y:S01]  /*0830*/  FSEL R8, R8, RZ, P2 ;  /* 0x000000ff08087208 */ /* 0x000fe20001000000 */
[----:B------:R-:W-:Y:S01]  /*0840*/  CS2R R26, SRZ ;  /* 0x00000000001a7805 */ /* 0x000fe2000001ff00 */
[----:B------:R-:W-:Y:S01]  /*0850*/  IADD3 R14, R2, -0x80, RZ ;  /* 0xffffff80020e7810 */ /* 0x000fe20007ffe0ff */
[----:B------:R-:W-:Y:S01]  /*0860*/  IMAD.U32 R17, R31, 0x10000, RZ ;  /* 0x000100001f117824 */ /* 0x000fe200078e00ff */
[----:B------:R-:W-:Y:S01]  /*0870*/  PRMT R34, R34, 0x7632, R34 ;  /* 0x0000763222227816 */ /* 0x000fe20000000022 */
[----:B------:R-:W-:-:S02]  /*0880*/  IMAD.U32 R0, R52, 0x10000, RZ ;  /* 0x0001000034007824 */ /* 0x000fc400078e00ff */
[----:B------:R-:W-:Y:S02]  /*0890*/  IMAD.U32 R19, R11, 0x10000, RZ ;  /* 0x000100000b137824 */ /* 0x000fe400078e00ff */
[----:B------:R-:W-:Y:S02]  /*08a0*/  IMAD.U32 R50, R47, 0x10000, RZ ;  /* 0x000100002f327824 */ /* 0x000fe400078e00ff */
[-C--:B------:R-:W-:Y:S01]  /*08b0*/  IMAD.WIDE R12, R12, R3.reuse, c[0x0][0x160] ;  /* 0x000058000c0c7625 */ /* 0x080fe200078e0203 */
[----:B------:R-:W-:Y:S01]  /*08c0*/  CS2R R20, SRZ ;  /* 0x0000000000147805 */ /* 0x000fe2000001ff00 */
[----:B------:R-:W-:Y:S01]  /*08d0*/  CS2R R22, SRZ ;  /* 0x0000000000167805 */ /* 0x000fe2000001ff00 */
[----:B------:R-:W-:Y:S01]  /*08e0*/  FFMA R48, R17, R0, R48 ;  /* 0x0000000011307223 */ /* 0x000fe20000000030 */
[--C-:B------:R-:W-:Y:S01]  /*08f0*/  FFMA R50, R19, R50, R8.reuse ;  /* 0x0000003213327223 */ /* 0x100fe20000000008 */
[----:B------:R-:W-:Y:S01]  /*0900*/  IMAD.WIDE R14, R14, R3, c[0x0][0x170] ;  /* 0x00005c000e0e7625 */ /* 0x000fe200078e0203 */
[----:B------:R0:W2:Y:S01]  /*0910*/  @P5 LDG.E.EL.128 R24, [R12.64] ;  /* 0x000000040c185981 */ /* 0x0000a2000c2e1d00 */
[----:B------:R-:W-:-:S02]  /*0920*/  PRMT R8, R18, 0x7632, R8 ;  /* 0x0000763212087816 */ /* 0x000fc40000000008 */
[----:B------:R-:W-:Y:S01]  /*0930*/  IMAD.U32 R0, R34, 0x10000, RZ ;  /* 0x0001000022007824 */ /* 0x000fe200078e00ff */
[C---:B------:R-:W-:Y:S01]  /*0940*/  ISETP.LT.AND P4, PT, R5.reuse, 0x100, !P1 ;  /* 0x000001000500780c */ /* 0x040fe20004f81270 */
[----:B------:R1:W3:Y:S03]  /*0950*/  @P5 LDG.E.EL.128 R20, [R14.64] ;  /* 0x000000040e145981 */ /* 0x0002e6000c2e1d00 */
[----:B------:R-:W-:Y:S01]  /*0960*/  LOP3.LUT R0, R0, 0x80000000, RZ, 0x3c, !PT ;  /* 0x8000000000007812 */ /* 0x000fe200078e3cff */
[----:B0-----:R-:W-:Y:S02]  /*0970*/  IMAD.U32 R13, R8, 0x10000, RZ ;  /* 0x00010000080d7824 */ /* 0x001fe400078e00ff */
[----:B------:R-:W-:Y:S02]  /*0980*/  IMAD.IADD R44, R5, 0x1, R40 ;  /* 0x00000001052c7824 */ /* 0x000fe400078e0228 */
[----:B------:R-:W-:Y:S01]  /*0990*/  FFMA R54, R0, R13, RZ ;  /* 0x0000000d00367223 */ /* 0x000fe200000000ff */
[----:B-1----:R-:W-:Y:S01]  /*09a0*/  CS2R R14, SRZ ;  /* 0x00000000000e7805 */ /* 0x002fe2000001ff00 */
[----:B------:R-:W-:Y:S01]  /*09b0*/  CS2R R12, SRZ ;  /* 0x00000000000c7805 */ /* 0x000fe2000001ff00 */
[----:B------:R-:W-:Y:S01]  /*09c0*/  IMAD.WIDE R34, R2, R3, c[0x0][0x168] ;  /* 0x00005a0002227625 */ /* 0x000fe200078e0203 */
[----:B------:R-:W-:Y:S01]  /*09d0*/  CS2R R16, SRZ ;  /* 0x0000000000107805 */ /* 0x000fe2000001ff00 */
[----:B------:R-:W-:-:S02]  /*09e0*/  CS2R R18, SRZ ;  /* 0x0000000000127805 */ /* 0x000fc4000001ff00 */
[----:B------:R-:W-:Y:S01]  /*09f0*/  IMAD.WIDE R44, R44, R3, c[0x0][0x160] ;  /* 0x000058002c2c7625 */ /* 0x000fe200078e0203 */
[----:B------:R0:W4:Y:S04]  /*0a00*/  @P4 LDG.E.EL.128 R12, [R34.64] ;  /* 0x00000004220c4981 */ /* 0x000128000c2e1d00 */
[----:B------:R-:W5:Y:S01]  /*0a10*/  @P4 LDG.E.EL.128 R16, [R44.64] ;  /* 0x000000042c104981 */ /* 0x000f62000c2e1d00 */
[----:B------:R-:W-:Y:S02]  /*0a20*/  PRMT R33, R33, 0x7632, R33 ;  /* 0x0000763221217816 */ /* 0x000fe40000000021 */
[----:B------:R-:W-:Y:S02]  /*0a30*/  PRMT R36, R36, 0x7632, R36 ;  /* 0x0000763224247816 */ /* 0x000fe40000000024 */
[----:B------:R-:W-:Y:S01]  /*0a40*/  PRMT R43, R43, 0x7632, R43 ;  /* 0x000076322b2b7816 */ /* 0x000fe2000000002b */
[----:B------:R-:W-:Y:S01]  /*0a50*/  IMAD.U32 R0, R33, 0x10000, RZ ;  /* 0x0001000021007824 */ /* 0x000fe200078e00ff */
[----:B------:R-:W-:Y:S01]  /*0a60*/  PRMT R46, R46, 0x7632, R46 ;  /* 0x000076322e2e7816 */ /* 0x000fe2000000002e */
[----:B------:R-:W-:-:S02]  /*0a70*/  IMAD.U32 R8, R36, 0x10000, RZ ;  /* 0x0001000024087824 */ /* 0x000fc400078e00ff */
[----:B------:R-:W-:Y:S01]  /*0a80*/  IMAD.U32 R43, R43, 0x10000, RZ ;  /* 0x000100002b2b7824 */ /* 0x000fe200078e00ff */
[----:B------:R-:W-:Y:S01]  /*0a90*/  LOP3.LUT R0, R0, 0x80000000, RZ, 0x3c, !PT ;  /* 0x8000000000007812 */ /* 0x000fe200078e3cff */
[----:B------:R-:W-:Y:S01]  /*0aa0*/  IMAD.U32 R33, R46, 0x10000, RZ ;  /* 0x000100002e217824 */ /* 0x000fe200078e00ff */
[----:B------:R-:W-:Y:S02]  /*0ab0*/  LOP3.LUT R8, R8, 0x80000000, RZ, 0x3c, !PT ;  /* 0x8000000008087812 */ /* 0x000fe400078e3cff */
[----:B------:R-:W-:Y:S01]  /*0ac0*/  PRMT R11, R11, 0x7632, R11 ;  /* 0x000076320b0b7816 */ /* 0x000fe2000000000b */
[----:B------:R-:W-:Y:S01]  /*0ad0*/  FFMA R0, R0, R43, RZ ;  /* 0x0000002b00007223 */ /* 0x000fe200000000ff */
[----:B------:R-:W-:Y:S01]  /*0ae0*/  PRMT R29, R29, 0x7632, R29 ;  /* 0x000076321d1d7816 */ /* 0x000fe2000000001d */
[----:B------:R-:W-:Y:S01]  /*0af0*/  FFMA R8, R8, R33, RZ ;  /* 0x0000002108087223 */ /* 0x000fe200000000ff */
[----:B------:R-:W-:Y:S02]  /*0b00*/  PRMT R51, R51, 0x7632, R51 ;  /* 0x0000763233337816 */ /* 0x000fe40000000033 */
[----:B------:R-:W-:-:S02]  /*0b10*/  PRMT R31, R31, 0x7632, R31 ;  /* 0x000076321f1f7816 */ /* 0x000fc4000000001f */
[----:B------:R-:W-:Y:S01]  /*0b20*/  PRMT R52, R52, 0x7632, R52 ;  /* 0x0000763234347816 */ /* 0x000fe20000000034 */
[----:B------:R-:W-:Y:S01]  /*0b30*/  IMAD.U32 R33, R11, 0x10000, RZ ;  /* 0x000100000b217824 */ /* 0x000fe200078e00ff */
[----:B------:R-:W-:Y:S01]  /*0b40*/  FSEL R11, R0, RZ, P2 ;  /* 0x000000ff000b7208 */ /* 0x000fe20001000000 */
[----:B0-----:R-:W-:Y:S01]  /*0b50*/  IMAD.U32 R34, R29, 0x10000, RZ ;  /* 0x000100001d227824 */ /* 0x001fe200078e00ff */
[----:B------:R-:W-:Y:S01]  /*0b60*/  FSEL R29, R8, RZ, P2 ;  /* 0x000000ff081d7208 */ /* 0x000fe20001000000 */
[----:B------:R-:W-:Y:S02]  /*0b70*/  IMAD.U32 R51, R51, 0x10000, RZ ;  /* 0x0001000033337824 */ /* 0x000fe400078e00ff */
[----:B------:R-:W-:Y:S02]  /*0b80*/  IMAD.U32 R36, R31, 0x10000, RZ ;  /* 0x000100001f247824 */ /* 0x000fe400078e00ff */
[----:B------:R-:W-:Y:S01]  /*0b90*/  IMAD.U32 R52, R52, 0x10000, RZ ;  /* 0x0001000034347824 */ /* 0x000fe200078e00ff */
[----:B------:R-:W-:Y:S01]  /*0ba0*/  FFMA R8, R34, R51, R11 ;  /* 0x0000003322087223 */ /* 0x000fe2000000000b */
[----:B------:R-:W-:-:S02]  /*0bb0*/  PRMT R47, R47, 0x7632, R47 ;  /* 0x000076322f2f7816 */ /* 0x000fc4000000002f */
[----:B------:R-:W-:Y:S01]  /*0bc0*/  FFMA R11, R36, R52, R29 ;  /* 0x00000034240b7223 */ /* 0x000fe2000000001d */
[----:B------:R-:W-:Y:S02]  /*0bd0*/  FSEL R54, R54, RZ, P2 ;  /* 0x000000ff36367208 */ /* 0x000fe40001000000 */
[----:B------:R-:W-:-:S04]  /*0be0*/  IMAD.U32 R47, R47, 0x10000, RZ ;  /* 0x000100002f2f7824 */ /* 0x000fc800078e00ff */
[----:B------:R-:W-:Y:S01]  /*0bf0*/  FFMA R0, R33, R47, R54 ;  /* 0x0000002f21007223 */ /* 0x000fe20000000036 */
[C---:B------:R-:W-:Y:S02]  /*0c00*/  IADD3 R57, R5.reuse, 0x80, RZ ;  /* 0x0000008005397810 */ /* 0x040fe40007ffe0ff */
[----:B------:R-:W-:Y:S02]  /*0c10*/  ISETP.LT.AND P2, PT, R5, 0x80, !P0 ;  /* 0x000000800500780c */ /* 0x000fe40004741270 */
[----:B--2---:R-:W-:Y:S02]  /*0c20*/  SEL R35, R25, RZ, P5 ;  /* 0x000000ff19237207 */ /* 0x004fe40002800000 */
[----:B------:R-:W-:Y:S02]  /*0c30*/  SEL R29, R24, RZ, P5 ;  /* 0x000000ff181d7207 */ /* 0x000fe40002800000 */
[----:B---3--:R-:W-:Y:S01]  /*0c40*/  SEL R43, R21, RZ, P5 ;  /* 0x000000ff152b7207 */ /* 0x008fe20002800000 */
[----:B------:R-:W-:Y:S01]  /*0c50*/  IMAD.U32 R21, R35, 0x10000, RZ ;  /* 0x0001000023157824 */ /* 0x000fe200078e00ff */
[----:B------:R-:W-:Y:S01]  /*0c60*/  SEL R36, R20, RZ, P5 ;  /* 0x000000ff14247207 */ /* 0x000fe20002800000 */
[C---:B------:R-:W-:Y:S01]  /*0c70*/  IMAD.U32 R20, R29.reuse, 0x10000, RZ ;  /* 0x000100001d147824 */ /* 0x040fe200078e00ff */
[----:B------:R-:W-:Y:S01]  /*0c80*/  PRMT R29, R29, 0x7632, R29 ;  /* 0x000076321d1d7816 */ /* 0x000fe2000000001d */
[----:B------:R-:W-:Y:S01]  /*0c90*/  IMAD.U32 R34, R43, 0x10000, RZ ;  /* 0x000100002b227824 */ /* 0x000fe200078e00ff */
[----:B------:R-:W-:Y:S01]  /*0ca0*/  LOP3.LUT R21, R21, 0x80000000, RZ, 0x3c, !PT ;  /* 0x8000000015157812 */ /* 0x000fe200078e3cff */
[----:B------:R-:W-:Y:S01]  /*0cb0*/  IMAD.U32 R33, R36, 0x10000, RZ ;  /* 0x0001000024217824 */ /* 0x000fe200078e00ff */
[----:B------:R-:W-:-:S02]  /*0cc0*/  SEL R26, R26, RZ, P5 ;  /* 0x000000ff1a1a7207 */ /* 0x000fc40002800000 */
[----:B------:R-:W-:Y:S01]  /*0cd0*/  LOP3.LUT R20, R20, 0x80000000, RZ, 0x3c, !PT ;  /* 0x8000000014147812 */ /* 0x000fe200078e3cff */
[----:B------:R-:W-:Y:S01]  /*0ce0*/  FFMA R31, R21, R34, RZ ;  /* 0x00000022151f7223 */ /* 0x000fe200000000ff */
[----:B------:R-:W-:Y:S01]  /*0cf0*/  SEL R24, R22, RZ, P5 ;  /* 0x000000ff16187207 */ /* 0x000fe20002800000 */
[----:B------:R-:W-:Y:S01]  /*0d00*/  IMAD.U32 R22, R26, 0x10000, RZ ;  /* 0x000100001a167824 */ /* 0x000fe200078e00ff */
[----:B------:R-:W-:Y:S01]  /*0d10*/  SEL R27, R27, RZ, P5 ;  /* 0x000000ff1b1b7207 */ /* 0x000fe20002800000 */
[----:B------:R-:W-:Y:S01]  /*0d20*/  FFMA R33, R20, R33, RZ ;  /* 0x0000002114217223 */ /* 0x000fe200000000ff */
[----:B----4-:R-:W-:Y:S01]  /*0d30*/  SEL R21, R12, RZ, P4 ;  /* 0x000000ff0c157207 */ /* 0x010fe20002000000 */
[----:B------:R-:W-:Y:S01]  /*0d40*/  IMAD.U32 R12, R29, 0x10000, RZ ;  /* 0x000100001d0c7824 */ /* 0x000fe200078e00ff */
[----:B------:R-:W-:Y:S02]  /*0d50*/  SEL R25, R23, RZ, P5 ;  /* 0x000000ff17197207 */ /* 0x000fe40002800000 */
[----:B------:R-:W-:-:S02]  /*0d60*/  PRMT R35, R35, 0x7632, R35 ;  /* 0x0000763223237816 */ /* 0x000fc40000000023 */
[----:B------:R-:W-:Y:S02]  /*0d70*/  PRMT R36, R36, 0x7632, R36 ;  /* 0x0000763224247816 */ /* 0x000fe40000000024 */
[----:B-----5:R-:W-:Y:S01]  /*0d80*/  SEL R23, R16, RZ, P4 ;  /* 0x000000ff10177207 */ /* 0x020fe20002000000 */
[----:B------:R-:W-:Y:S01]  /*0d90*/  IMAD.U32 R20, R27, 0x10000, RZ ;  /* 0x000100001b147824 */ /* 0x000fe200078e00ff */
[----:B------:R-:W-:Y:S01]  /*0da0*/  LOP3.LUT R12, R12, 0x80000000, RZ, 0x3c, !PT ;  /* 0x800000000c0c7812 */ /* 0x000fe200078e3cff */
[----:B------:R-:W-:Y:S01]  /*0db0*/  IMAD.U32 R16, R35, 0x10000, RZ ;  /* 0x0001000023107824 */ /* 0x000fe200078e00ff */
[----:B------:R-:W-:Y:S01]  /*0dc0*/  LOP3.LUT R22, R22, 0x80000000, RZ, 0x3c, !PT ;  /* 0x8000000016167812 */ /* 0x000fe200078e3cff */
[----:B------:R-:W-:Y:S01]  /*0dd0*/  IMAD.U32 R29, R36, 0x10000, RZ ;  /* 0x00010000241d7824 */ /* 0x000fe200078e00ff */
[----:B------:R-:W-:Y:S01]  /*0de0*/  FSEL R33, R33, RZ, P3 ;  /* 0x000000ff21217208 */ /* 0x000fe20001800000 */
[----:B------:R-:W-:Y:S01]  /*0df0*/  IMAD.U32 R45, R24, 0x10000, RZ ;  /* 0x00010000182d7824 */ /* 0x000fe200078e00ff */
[----:B------:R-:W-:Y:S01]  /*0e00*/  PRMT R43, R43, 0x7632, R43 ;  /* 0x000076322b2b7816 */ /* 0x000fe2000000002b */
[----:B------:R-:W-:-:S02]  /*0e10*/  IMAD.U32 R34, R23, 0x10000, RZ ;  /* 0x0001000017227824 */ /* 0x000fc400078e00ff */
[----:B------:R-:W-:Y:S01]  /*0e20*/  IMAD.U32 R35, R21, 0x10000, RZ ;  /* 0x0001000015237824 */ /* 0x000fe200078e00ff */
[----:B------:R-:W-:Y:S01]  /*0e30*/  FFMA R12, R12, R29, RZ ;  /* 0x0000001d0c0c7223 */ /* 0x000fe200000000ff */
[----:B------:R-:W-:Y:S01]  /*0e40*/  FFMA R22, R22, R45, RZ ;  /* 0x0000002d16167223 */ /* 0x000fe200000000ff */
[----:B------:R-:W-:Y:S01]  /*0e50*/  LOP3.LUT R20, R20, 0x80000000, RZ, 0x3c, !PT ;  /* 0x8000000014147812 */ /* 0x000fe200078e3cff */
[----:B------:R-:W-:Y:S01]  /*0e60*/  FFMA R29, R34, R35, R33 ;  /* 0x00000023221d7223 */ /* 0x000fe20000000021 */
[----:B------:R-:W-:Y:S01]  /*0e70*/  LOP3.LUT R16, R16, 0x80000000, RZ, 0x3c, !PT ;  /* 0x8000000010107812 */ /* 0x000fe200078e3cff */
[----:B------:R-:W-:Y:S01]  /*0e80*/  IMAD.U32 R45, R25, 0x10000, RZ ;  /* 0x00010000192d7824 */ /* 0x000fe200078e00ff */
[----:B------:R-:W-:Y:S01]  /*0e90*/  SHF.R.S32.HI R33, RZ, 0x1f, R28 ;  /* 0x0000001fff217819 */ /* 0x000fe2000001141c */
[----:B------:R-:W-:Y:S02]  /*0ea0*/  IMAD.U32 R43, R43, 0x10000, RZ ;  /* 0x000100002b2b7824 */ /* 0x000fe400078e00ff */
[----:B------:R-:W-:Y:S01]  /*0eb0*/  FFMA R20, R20, R45, RZ ;  /* 0x0000002d14147223 */ /* 0x000fe200000000ff */
[----:B------:R-:W-:Y:S01]  /*0ec0*/  LEA.HI R33, R33, R28, RZ, 0xd ;  /* 0x0000001c21217211 */ /* 0x000fe200078f68ff */
[----:B------:R-:W-:Y:S01]  /*0ed0*/  FFMA R16, R16, R43, RZ ;  /* 0x0000002b10107223 */ /* 0x000fe200000000ff */
[----:B------:R-:W-:-:S02]  /*0ee0*/  SEL R43, R18, RZ, P4 ;  /* 0x000000ff122b7207 */ /* 0x000fc40002000000 */
[----:B------:R-:W-:Y:S01]  /*0ef0*/  SEL R45, R14, RZ, P4 ;  /* 0x000000ff0e2d7207 */ /* 0x000fe20002000000 */
[----:B------:R-:W-:Y:S01]  /*0f00*/  IMAD.SHL.U32 R47, R33, 0x80, RZ ;  /* 0x00000080212f7824 */ /* 0x000fe200078e00ff */
[----:B------:R-:W-:Y:S02]  /*0f10*/  SEL R55, R15, RZ, P4 ;  /* 0x000000ff0f377207 */ /* 0x000fe40002000000 */
[----:B------:R-:W-:Y:S01]  /*0f20*/  SEL R17, R17, RZ, P4 ;  /* 0x000000ff11117207 */ /* 0x000fe20002000000 */
[----:B------:R-:W-:Y:S01]  /*0f30*/  IMAD.U32 R14, R45, 0x10000, RZ ;  /* 0x000100002d0e7824 */ /* 0x000fe200078e00ff */
[----:B------:R-:W-:Y:S02]  /*0f40*/  SEL R13, R13, RZ, P4 ;  /* 0x000000ff0d0d7207 */ /* 0x000fe40002000000 */
[----:B------:R-:W-:Y:S01]  /*0f50*/  LOP3.LUT R15, R33, 0xffe000, RZ, 0xc0, !PT ;  /* 0x00ffe000210f7812 */ /* 0x000fe200078ec0ff */
[----:B------:R-:W-:Y:S01]  /*0f60*/  IMAD.U32 R33, R43, 0x10000, RZ ;  /* 0x000100002b217824 */ /* 0x000fe200078e00ff */
[----:B------:R-:W-:Y:S01]  /*0f70*/  FSEL R22, R22, RZ, P3 ;  /* 0x000000ff16167208 */ /* 0x000fe20001800000 */
[----:B------:R-:W-:Y:S01]  /*0f80*/  IMAD.U32 R18, R17, 0x10000, RZ ;  /* 0x0001000011127824 */ /* 0x000fe200078e00ff */
[----:B------:R-:W-:Y:S01]  /*0f90*/  LOP3.LUT R47, R47, 0xfff00000, RZ, 0xc0, !PT ;  /* 0xfff000002f2f7812 */ /* 0x000fe200078ec0ff */
[----:B------:R-:W-:Y:S01]  /*0fa0*/  IMAD.U32 R35, R13, 0x10000, RZ ;  /* 0x000100000d237824 */ /* 0x000fe200078e00ff */
[----:B------:R-:W-:Y:S01]  /*0fb0*/  PRMT R17, R17, 0x7632, R17 ;  /* 0x0000763211117816 */ /* 0x000fe20000000011 */
[----:B------:R-:W-:Y:S01]  /*0fc0*/  FFMA R33, R33, R14, R22 ;  /* 0x0000000e21217223 */ /* 0x000fe20000000016 */
[----:B------:R-:W-:Y:S01]  /*0fd0*/  PRMT R13, R13, 0x7632, R13 ;  /* 0x000076320d0d7816 */ /* 0x000fe2000000000d */
[----:B------:R-:W-:Y:S01]  /*0fe0*/  IMAD.IADD R14, R28, 0x1, -R15 ;  /* 0x000000011c0e7824 */ /* 0x000fe200078e0a0f */
[----:B------:R-:W-:-:S02]  /*0ff0*/  PRMT R23, R23, 0x7632, R23 ;  /* 0x0000763217177816 */ /* 0x000fc40000000017 */
[----:B------:R-:W-:Y:S01]  /*1000*/  PRMT R21, R21, 0x7632, R21 ;  /* 0x0000763215157816 */ /* 0x000fe20000000015 */
[----:B------:R-:W-:Y:S01]  /*1010*/  IMAD R22, R14, 0x100, R47 ;  /* 0x000001000e167824 */ /* 0x000fe200078e022f */
[----:B------:R-:W-:Y:S01]  /*1020*/  FSEL R31, R31, RZ, P3 ;  /* 0x000000ff1f1f7208 */ /* 0x000fe20001800000 */
[----:B------:R-:W-:Y:S01]  /*1030*/  IMAD.U32 R17, R17, 0x10000, RZ ;  /* 0x0001000011117824 */ /* 0x000fe200078e00ff */
[----:B------:R-:W-:Y:S01]  /*1040*/  FSEL R16, R16, RZ, P3 ;  /* 0x000000ff10107208 */ /* 0x000fe20001800000 */
[----:B------:R-:W-:Y:S01]  /*1050*/  IMAD.U32 R13, R13, 0x10000, RZ ;  /* 0x000100000d0d7824 */ /* 0x000fe200078e00ff */
[----:B------:R-:W-:Y:S01]  /*1060*/  SEL R44, R19, RZ, P4 ;  /* 0x000000ff132c7207 */ /* 0x000fe20002000000 */
[----:B------:R-:W-:Y:S01]  /*1070*/  IMAD.U32 R23, R23, 0x10000, RZ ;  /* 0x0001000017177824 */ /* 0x000fe200078e00ff */
[----:B------:R-:W-:Y:S01]  /*1080*/  FSEL R12, R12, RZ, P3 ;  /* 0x000000ff0c0c7208 */ /* 0x000fe20001800000 */
[----:B------:R-:W-:Y:S01]  /*1090*/  IMAD.U32 R21, R21, 0x10000, RZ ;  /* 0x0001000015157824 */ /* 0x000fe200078e00ff */
[----:B------:R-:W-:Y:S01]  /*10a0*/  FFMA R35, R18, R35, R31 ;  /* 0x0000002312237223 */ /* 0x000fe2000000001f */
[----:B------:R-:W-:Y:S01]  /*10b0*/  IMAD.IADD R22, R22, 0x1, R57 ;  /* 0x0000000116167824 */ /* 0x000fe200078e0239 */
[----:B------:R-:W-:Y:S01]  /*10c0*/  FFMA R34, R17, R13, R16 ;  /* 0x0000000d11227223 */ /* 0x000fe20000000010 */
[----:B------:R-:W-:Y:S01]  /*10d0*/  FSEL R20, R20, RZ, P3 ;  /* 0x000000ff14147208 */ /* 0x000fe20001800000 */
[----:B------:R-:W-:Y:S01]  /*10e0*/  FFMA R36, R23, R21, R12 ;  /* 0x0000001517247223 */ /* 0x000fe2000000000c */
[----:B------:R-:W-:Y:S01]  /*10f0*/  IMAD.U32 R31, R44, 0x10000, RZ ;  /* 0x000100002c1f7824 */ /* 0x000fe200078e00ff */
[----:B------:R-:W-:Y:S01]  /*1100*/  CS2R R12, SRZ ;  /* 0x00000000000c7805 */ /* 0x000fe2000001ff00 */
[----:B------:R-:W-:Y:S01]  /*1110*/  IMAD.U32 R16, R55, 0x10000, RZ ;  /* 0x0001000037107824 */ /* 0x000fe200078e00ff */
[----:B------:R-:W-:Y:S01]  /*1120*/  CS2R R14, SRZ ;  /* 0x00000000000e7805 */ /* 0x000fe2000001ff00 */
[----:B------:R-:W-:-:S02]  /*1130*/  IMAD.WIDE R22, R22, R3, c[0x0][0x160] ;  /* 0x0000580016167625 */ /* 0x000fc400078e0203 */
[----:B------:R-:W-:Y:S01]  /*1140*/  FFMA R31, R31, R16, R20 ;  /* 0x000000101f1f7223 */ /* 0x000fe20000000014 */
[----:B------:R-:W-:Y:S02]  /*1150*/  IADD3 R20, R38, 0x80, RZ ;  /* 0x0000008026147810 */ /* 0x000fe40007ffe0ff */
[----:B------:R0:W2:Y:S01]  /*1160*/  @P2 LDG.E.EL.128 R12, [R22.64] ;  /* 0x00000004160c2981 */ /* 0x0000a2000c2e1d00 */
[----:B------:R-:W-:Y:S01]  /*1170*/  CS2R R16, SRZ ;  /* 0x0000000000107805 */ /* 0x000fe2000001ff00 */
[----:B------:R-:W-:Y:S01]  /*1180*/  CS2R R18, SRZ ;  /* 0x0000000000127805 */ /* 0x000fe2000001ff00 */
[----:B------:R-:W-:-:S05]  /*1190*/  IMAD.WIDE R20, R20, R3, c[0x0][0x170] ;  /* 0x00005c0014147625 */ /* 0x000fca00078e0203 */
[----:B------:R1:W3:Y:S01]  /*11a0*/  @P2 LDG.E.EL.128 R16, [R20.64] ;  /* 0x0000000414102981 */ /* 0x0002e2000c2e1d00 */
[----:B------:R-:W-:Y:S01]  /*11b0*/  SHF.R.S32.HI R51, RZ, 0x19, R30 ;  /* 0x00000019ff337819 */ /* 0x000fe2000001141e */
[----:B------:R-:W-:-:S05]  /*11c0*/  IMAD.SHL.U32 R30, R32, 0x4, RZ ;  /* 0x00000004201e7824 */ /* 0x000fca00078e00ff */
[----:B0-----:R-:W-:Y:S02]  /*11d0*/  LOP3.LUT R23, R30, 0x3c, RZ, 0xc0, !PT ;  /* 0x0000003c1e177812 */ /* 0x001fe400078ec0ff */
[----:B------:R-:W-:Y:S02]  /*11e0*/  SGXT R51, R51, 0x1 ;  /* 0x000000013333781a */ /* 0x000fe40000000200 */
[----:B------:R-:W-:-:S04]  /*11f0*/  LOP3.LUT R42, R42, R23, RZ, 0xfc, !PT ;  /* 0x000000172a2a7212 */ /* 0x000fc800078efcff */
[----:B------:R-:W-:Y:S02]  /*1200*/  LEA.HI R51, R51, R42, RZ, 0xd ;  /* 0x0000002a33337211 */ /* 0x000fe400078f68ff */
[----:B-1----:R-:W-:-:S03]  /*1210*/  SHF.R.S32.HI R21, RZ, 0x1f, R42 ;  /* 0x0000001fff157819 */ /* 0x002fc6000001142a */
[----:B------:R-:W-:Y:S01]  /*1220*/  IMAD.SHL.U32 R51, R51, 0x40, RZ ;  /* 0x0000004033337824 */ /* 0x000fe200078e00ff */
[-C--:B------:R-:W-:Y:S02]  /*1230*/  LEA.HI R21, R21, R42.reuse, RZ, 0xb ;  /* 0x0000002a15157211 */ /* 0x080fe400078f58ff */
[----:B------:R-:W-:Y:S02]  /*1240*/  PRMT R26, R26, 0x7632, R26 ;  /* 0x000076321a1a7816 */ /* 0x000fe4000000001a */
[----:B------:R-:W-:Y:S02]  /*1250*/  LOP3.LUT R51, R51, 0xfff80000, RZ, 0xc0, !PT ;  /* 0xfff8000033337812 */ /* 0x000fe400078ec0ff */
[----:B------:R-:W-:Y:S02]  /*1260*/  LOP3.LUT R20, R21, 0xfffff800, RZ, 0xc0, !PT ;  /* 0xfffff80015147812 */ /* 0x000fe400078ec0ff */
[----:B------:R-:W-:Y:S02]  /*1270*/  PRMT R27, R27, 0x7632, R27 ;  /* 0x000076321b1b7816 */ /* 0x000fe4000000001b */
[----:B------:R-:W-:-:S02]  /*1280*/  IADD3 R51, R51, R42, -R20 ;  /* 0x0000002a33337210 */ /* 0x000fc40007ffe814 */
[----:B------:R-:W-:Y:S01]  /*1290*/  SHF.R.S32.HI R20, RZ, 0xb, R21 ;  /* 0x0000000bff147819 */ /* 0x000fe20000011415 */
[----:B------:R-:W-:Y:S01]  /*12a0*/  IMAD.U32 R21, R26, 0x10000, RZ ;  /* 0x000100001a157824 */ /* 0x000fe200078e00ff */
[----:B------:R-:W-:Y:S01]  /*12b0*/  PRMT R24, R24, 0x7632, R24 ;  /* 0x0000763218187816 */ /* 0x000fe20000000018 */
[----:B------:R-:W-:Y:S01]  /*12c0*/  IMAD.U32 R22, R27, 0x10000, RZ ;  /* 0x000100001b167824 */ /* 0x000fe200078e00ff */
[----:B------:R-:W-:Y:S02]  /*12d0*/  PRMT R25, R25, 0x7632, R25 ;  /* 0x0000763219197816 */ /* 0x000fe40000000019 */
[----:B------:R-:W-:Y:S01]  /*12e0*/  SHF.R.U32.HI R46, RZ, 0x4, R32 ;  /* 0x00000004ff2e7819 */ /* 0x000fe20000011620 */
[----:B------:R-:W-:Y:S01]  /*12f0*/  IMAD.U32 R26, R24, 0x10000, RZ ;  /* 0x00010000181a7824 */ /* 0x000fe200078e00ff */
[----:B------:R-:W-:Y:S01]  /*1300*/  LOP3.LUT R21, R21, 0x80000000, RZ, 0x3c, !PT ;  /* 0x8000000015157812 */ /* 0x000fe200078e3cff */
[----:B------:R-:W-:Y:S01]  /*1310*/  IMAD.SHL.U32 R39, R39, 0x2, RZ ;  /* 0x0000000227277824 */ /* 0x000fe200078e00ff */
[----:B------:R-:W-:Y:S01]  /*1320*/  LOP3.LUT R22, R22, 0x80000000, RZ, 0x3c, !PT ;  /* 0x8000000016167812 */ /* 0x000fe200078e3cff */
[----:B------:R-:W-:Y:S01]  /*1330*/  IMAD.U32 R25, R25, 0x10000, RZ ;  /* 0x0001000019197824 */ /* 0x000fe200078e00ff */
[----:B------:R-:W-:Y:S01]  /*1340*/  SGXT.U32 R46, R46, 0x1 ;  /* 0x000000012e2e781a */ /* 0x000fe20000000000 */
[----:B------:R-:W-:Y:S01]  /*1350*/  FFMA R21, R21, R26, RZ ;  /* 0x0000001a15157223 */ /* 0x000fe200000000ff */
[----:B------:R-:W-:-:S02]  /*1360*/  PRMT R43, R43, 0x7632, R43 ;  /* 0x000076322b2b7816 */ /* 0x000fc4000000002b */
[----:B------:R-:W-:Y:S01]  /*1370*/  PRMT R45, R45, 0x7632, R45 ;  /* 0x000076322d2d7816 */ /* 0x000fe2000000002d */
[----:B------:R-:W-:Y:S01]  /*1380*/  FFMA R22, R22, R25, RZ ;  /* 0x0000001916167223 */ /* 0x000fe200000000ff */
[----:B------:R-:W-:Y:S02]  /*1390*/  LOP3.LUT R20, R20, 0x80000003, RZ, 0xc0, !PT ;  /* 0x8000000314147812 */ /* 0x000fe400078ec0ff */
[----:B------:R-:W-:Y:S02]  /*13a0*/  LOP3.LUT R46, R39, R46, RZ, 0xfc, !PT ;  /* 0x0000002e272e7212 */ /* 0x000fe400078efcff */
[----:B------:R-:W-:Y:S02]  /*13b0*/  PRMT R44, R44, 0x7632, R44 ;  /* 0x000076322c2c7816 */ /* 0x000fe4000000002c */
[----:B------:R-:W-:Y:S01]  /*13c0*/  PRMT R55, R55, 0x7632, R55 ;  /* 0x0000763237377816 */ /* 0x000fe20000000037 */
[----:B------:R-:W-:Y:S01]  /*13d0*/  IMAD.U32 R32, R43, 0x10000, RZ ;  /* 0x000100002b207824 */ /* 0x000fe200078e00ff */
[----:B------:R-:W-:Y:S01]  /*13e0*/  FSEL R21, R21, RZ, P3 ;  /* 0x000000ff15157208 */ /* 0x000fe20001800000 */
[----:B------:R-:W-:Y:S01]  /*13f0*/  IMAD.U32 R45, R45, 0x10000, RZ ;  /* 0x000100002d2d7824 */ /* 0x000fe200078e00ff */
[----:B------:R-:W-:-:S02]  /*1400*/  ISETP.NE.AND P5, PT, R20, 0x2, PT ;  /* 0x000000021400780c */ /* 0x000fc40003fa5270 */
[C---:B------:R-:W-:Y:S02]  /*1410*/  LOP3.LUT R20, R37.reuse, R46, RZ, 0xfc, !PT ;  /* 0x0000002e25147212 */ /* 0x040fe400078efcff */
[C-C-:B------:R-:W-:Y:S02]  /*1420*/  LOP3.LUT R24, R37.reuse, 0x10, R46.reuse, 0xfe, !PT ;  /* 0x0000001025187812 */ /* 0x140fe400078efe2e */
[C-C-:B------:R-:W-:Y:S02]  /*1430*/  LOP3.LUT R52, R37.reuse, 0x20, R46.reuse, 0xfe, !PT ;  /* 0x0000002025347812 */ /* 0x140fe400078efe2e */
[--C-:B------:R-:W-:Y:S01]  /*1440*/  LOP3.LUT R54, R37, 0x30, R46.reuse, 0xfe, !PT ;  /* 0x0000003025367812 */ /* 0x100fe200078efe2e */
[----:B------:R-:W-:Y:S01]  /*1450*/  IMAD R46, R23, 0x41, R46 ;  /* 0x00000041172e7824 */ /* 0x000fe200078e022e */
[----:B------:R-:W-:Y:S01]  /*1460*/  FSEL R30, R22, RZ, P3 ;  /* 0x000000ff161e7208 */ /* 0x000fe20001800000 */
[----:B------:R-:W-:Y:S01]  /*1470*/  IMAD.U32 R23, R44, 0x10000, RZ ;  /* 0x000100002c177824 */ /* 0x000fe200078e00ff */
[----:B------:R-:W-:Y:S01]  /*1480*/  FFMA R32, R32, R45, R21 ;  /* 0x0000002d20207223 */ /* 0x000fe20000000015 */
[----:B------:R-:W-:-:S04]  /*1490*/  IMAD.U32 R55, R55, 0x10000, RZ ;  /* 0x0001000037377824 */ /* 0x000fc800078e00ff */
[----:B------:R-:W-:Y:S01]  /*14a0*/  FFMA R30, R23, R55, R30 ;  /* 0x00000037171e7223 */ /* 0x000fe2000000001e */
[----:B------:R-:W-:Y:S01]  /*14b0*/  IMAD.IADD R22, R40, 0x1, R57 ;  /* 0x0000000128167824 */ /* 0x000fe200078e0239 */
[----:B------:R-:W-:Y:S02]  /*14c0*/  ISETP.LT.AND P3, PT, R5, 0x80, !P1 ;  /* 0x000000800500780c */ /* 0x000fe40004f61270 */
[----:B------:R-:W-:Y:S02]  /*14d0*/  ISETP.LT.AND P4, PT, R20, 0x100, !P5 ;  /* 0x000001001400780c */ /* 0x000fe40006f81270 */
[----:B--2---:R-:W-:Y:S02]  /*14e0*/  SEL R13, R13, RZ, P2 ;  /* 0x000000ff0d0d7207 */ /* 0x004fe40001000000 */
[----:B------:R-:W-:Y:S02]  /*14f0*/  SEL R21, R12, RZ, P2 ;  /* 0x000000ff0c157207 */ /* 0x000fe40001000000 */
[----:B------:R-:W-:Y:S01]  /*1500*/  SEL R14, R14, RZ, P2 ;  /* 0x000000ff0e0e7207 */ /* 0x000fe20001000000 */
[----:B------:R-:W-:Y:S01]  /*1510*/  IMAD.U32 R23, R13, 0x10000, RZ ;  /* 0x000100000d177824 */ /* 0x000fe200078e00ff */
[----:B------:R-:W-:-:S02]  /*1520*/  PRMT R13, R21, 0x7632, R13 ;  /* 0x00007632150d7816 */ /* 0x000fc4000000000d */
[----:B---3--:R-:W-:Y:S01]  /*1530*/  SEL R25, R16, RZ, P2 ;  /* 0x000000ff10197207 */ /* 0x008fe20001000000 */
[----:B------:R-:W-:Y:S01]  /*1540*/  IMAD.U32 R26, R14, 0x10000, RZ ;  /* 0x000100000e1a7824 */ /* 0x000fe200078e00ff */
[----:B------:R-:W-:Y:S02]  /*1550*/  SEL R15, R15, RZ, P2 ;  /* 0x000000ff0f0f7207 */ /* 0x000fe40001000000 */
[----:B------:R-:W-:Y:S02]  /*1560*/  SEL R39, R19, RZ, P2 ;  /* 0x000000ff13277207 */ /* 0x000fe40001000000 */
[----:B------:R-:W-:Y:S02]  /*1570*/  PRMT R14, R13, 0x7632, R14 ;  /* 0x000076320d0e7816 */ /* 0x000fe4000000000e */
[----:B------:R-:W-:Y:S01]  /*1580*/  SEL R27, R17, RZ, P2 ;  /* 0x000000ff111b7207 */ /* 0x000fe20001000000 */
[----:B------:R-:W-:Y:S01]  /*1590*/  IMAD.U32 R17, R21, 0x10000, RZ ;  /* 0x0001000015117824 */ /* 0x000fe200078e00ff */
[----:B------:R-:W-:Y:S01]  /*15a0*/  SEL R37, R18, RZ, P2 ;  /* 0x000000ff12257207 */ /* 0x000fe20001000000 */
[----:B------:R-:W-:-:S02]  /*15b0*/  IMAD.U32 R12, R25, 0x10000, RZ ;  /* 0x00010000190c7824 */ /* 0x000fc400078e00ff */
[----:B------:R-:W-:Y:S01]  /*15c0*/  IMAD.U32 R19, R15, 0x10000, RZ ;  /* 0x000100000f137824 */ /* 0x000fe200078e00ff */
[----:B------:R-:W-:Y:S01]  /*15d0*/  PRMT R15, R14, 0x7632, R15 ;  /* 0x000076320e0f7816 */ /* 0x000fe2000000000f */
[----:B------:R-:W-:Y:S01]  /*15e0*/  IMAD.U32 R18, R39, 0x10000, RZ ;  /* 0x0001000027127824 */ /* 0x000fe200078e00ff */
[----:B------:R-:W-:Y:S01]  /*15f0*/  FMUL R12, R17, R12 ;  /* 0x0000000c110c7220 */ /* 0x000fe20000400000 */
[----:B------:R-:W-:Y:S02]  /*1600*/  IMAD.U32 R16, R27, 0x10000, RZ ;  /* 0x000100001b107824 */ /* 0x000fe400078e00ff */
[----:B------:R-:W-:Y:S01]  /*1610*/  FMUL R18, R19, R18 ;  /* 0x0000001213127220 */ /* 0x000fe20000400000 */
[----:B------:R-:W-:Y:S01]  /*1620*/  IMAD.U32 R17, R37, 0x10000, RZ ;  /* 0x0001000025117824 */ /* 0x000fe200078e00ff */
[----:B------:R-:W-:Y:S01]  /*1630*/  PRMT R19, R15, 0x7632, R19 ;  /* 0x000076320f137816 */ /* 0x000fe20000000013 */
[----:B------:R-:W-:Y:S01]  /*1640*/  FMUL R16, R23, R16 ;  /* 0x0000001017107220 */ /* 0x000fe20000400000 */
[----:B------:R-:W-:Y:S01]  /*1650*/  PRMT R21, R25, 0x7632, R21 ;  /* 0x0000763219157816 */ /* 0x000fe20000000015 */
[----:B------:R-:W-:Y:S01]  /*1660*/  FMUL R17, R26, R17 ;  /* 0x000000111a117220 */ /* 0x000fe20000400000 */
[----:B------:R-:W-:Y:S01]  /*1670*/  PRMT R23, R27, 0x7632, R23 ;  /* 0x000076321b177816 */ /* 0x000fe20000000017 */
[----:B------:R-:W-:Y:S01]  /*1680*/  IMAD.U32 R43, R19, 0x10000, RZ ;  /* 0x00010000132b7824 */ /* 0x000fe200078e00ff */
[----:B------:R-:W-:Y:S01]  /*1690*/  PRMT R26, R39, 0x7632, R26 ;  /* 0x00007632271a7816 */ /* 0x000fe2000000001a */
[----:B------:R-:W-:Y:S01]  /*16a0*/  IMAD.U32 R40, R13, 0x10000, RZ ;  /* 0x000100000d287824 */ /* 0x000fe200078e00ff */
[----:B------:R-:W-:Y:S01]  /*16b0*/  FSEL R12, R12, RZ, P2 ;  /* 0x000000ff0c0c7208 */ /* 0x000fe20001000000 */
[----:B------:R-:W-:-:S02]  /*16c0*/  IMAD.U32 R19, R21, 0x10000, RZ ;  /* 0x0001000015137824 */ /* 0x000fc400078e00ff */
[----:B------:R-:W-:Y:S02]  /*16d0*/  IMAD.U32 R14, R14, 0x10000, RZ ;  /* 0x000100000e0e7824 */ /* 0x000fe400078e00ff */
[----:B------:R-:W-:Y:S01]  /*16e0*/  IMAD.U32 R23, R23, 0x10000, RZ ;  /* 0x0001000017177824 */ /* 0x000fe200078e00ff */
[----:B------:R-:W-:Y:S01]  /*16f0*/  FMUL R19, R40, R19 ;  /* 0x0000001328137220 */ /* 0x000fe20000400000 */
[----:B------:R-:W-:Y:S01]  /*1700*/  IMAD.U32 R26, R26, 0x10000, RZ ;  /* 0x000100001a1a7824 */ /* 0x000fe200078e00ff */
[----:B------:R-:W-:Y:S01]  /*1710*/  FSEL R21, R16, RZ, P2 ;  /* 0x000000ff10157208 */ /* 0x000fe20001000000 */
[----:B------:R-:W-:Y:S01]  /*1720*/  IMAD.U32 R44, R15, 0x10000, RZ ;  /* 0x000100000f2c7824 */ /* 0x000fe200078e00ff */
[----:B------:R-:W-:Y:S01]  /*1730*/  FMUL R45, R14, R23 ;  /* 0x000000170e2d7220 */ /* 0x000fe20000400000 */
[----:B------:R-:W-:Y:S01]  /*1740*/  FADD R42, R53, R12 ;  /* 0x0000000c352a7221 */ /* 0x000fe20000000000 */
[----:B------:R-:W-:Y:S01]  /*1750*/  CS2R R14, SRZ ;  /* 0x00000000000e7805 */ /* 0x000fe2000001ff00 */
[----:B------:R-:W-:Y:S01]  /*1760*/  CS2R R12, SRZ ;  /* 0x00000000000c7805 */ /* 0x000fe2000001ff00 */
[----:B------:R-:W-:Y:S01]  /*1770*/  FMUL R43, R43, R26 ;  /* 0x0000001a2b2b7220 */ /* 0x000fe20000400000 */
[----:B------:R-:W-:Y:S01]  /*1780*/  IMAD.WIDE R22, R22, R3, c[0x0][0x160] ;  /* 0x0000580016167625 */ /* 0x000fe200078e0203 */
[----:B------:R-:W-:Y:S01]  /*1790*/  FSEL R26, R19, RZ, P2 ;  /* 0x000000ff131a7208 */ /* 0x000fe20001000000 */
[----:B------:R-:W-:-:S02]  /*17a0*/  FADD R40, R50, R21 ;  /* 0x0000001532287221 */ /* 0x000fc40000000000 */
[----:B------:R-:W-:Y:S01]  /*17b0*/  IMAD.MOV.U32 R50, RZ, RZ, 0x4 ;  /* 0x00000004ff327424 */ /* 0x000fe200078e00ff */
[----:B------:R0:W2:Y:S01]  /*17c0*/  @P3 LDG.E.EL.128 R12, [R22.64] ;  /* 0x00000004160c3981 */ /* 0x0000a2000c2e1d00 */
[----:B------:R-:W-:Y:S01]  /*17d0*/  IMAD R27, R20, 0x800, R51 ;  /* 0x00000800141b7824 */ /* 0x000fe200078e0233 */
[----:B------:R-:W-:Y:S01]  /*17e0*/  FADD R41, R41, R26 ;  /* 0x0000001a29297221 */ /* 0x000fe20000000000 */
[----:B------:R-:W-:Y:S02]  /*17f0*/  CS2R R20, SRZ ;  /* 0x0000000000147805 */ /* 0x000fe4000001ff00 */
[----:B------:R-:W-:Y:S01]  /*1800*/  IMAD.WIDE R26, R27, R50, c[0x0][0x178] ;  /* 0x00005e001b1a7625 */ /* 0x000fe200078e0232 */
[----:B0-----:R-:W-:-:S06]  /*1810*/  CS2R R22, SRZ ;  /* 0x0000000000167805 */ /* 0x001fcc000001ff00 */
[----:B------:R0:W3:Y:S01]  /*1820*/  @P4 LDG.E.EL.128 R20, [R26.64] ;  /* 0x000000041a144981 */ /* 0x0000e2000c2e1d00 */
[----:B------:R-:W-:Y:S02]  /*1830*/  PRMT R25, R37, 0x7632, R25 ;  /* 0x0000763225197816 */ /* 0x000fe40000000019 */
[----:B------:R-:W-:Y:S02]  /*1840*/  FSEL R37, R18, RZ, P2 ;  /* 0x000000ff12257208 */ /* 0x000fe40001000000 */
[----:B------:R-:W-:-:S03]  /*1850*/  FSEL R16, R17, RZ, P2 ;  /* 0x000000ff11107208 */ /* 0x000fc60001000000 */
[----:B------:R-:W-:Y:S01]  /*1860*/  FADD R37, R48, R37 ;  /* 0x0000002530257221 */ /* 0x000fe20000000000 */
[----:B------:R-:W-:Y:S01]  /*1870*/  IADD3 R48, R2, 0x80, RZ ;  /* 0x0000008002307810 */ /* 0x000fe20007ffe0ff */
[----:B------:R-:W-:Y:S01]  /*1880*/  FADD R39, R49, R16 ;  /* 0x0000001031277221 */ /* 0x000fe20000000000 */
[----:B------:R-:W-:Y:S01]  /*1890*/  CS2R R18, SRZ ;  /* 0x0000000000127805 */ /* 0x000fe2000001ff00 */
[----:B------:R-:W-:Y:S02]  /*18a0*/  CS2R R16, SRZ ;  /* 0x0000000000107805 */ /* 0x000fe4000001ff00 */
[----:B------:R-:W-:Y:S01]  /*18b0*/  IMAD.WIDE R48, R48, R3, c[0x0][0x170] ;  /* 0x00005c0030307625 */ /* 0x000fe200078e0203 */
[----:B------:R-:W-:-:S03]  /*18c0*/  ISETP.LT.AND P6, PT, R24, 0x100, !P5 ;  /* 0x000001001800780c */ /* 0x000fc60006fc1270 */
[----:B------:R-:W-:Y:S01]  /*18d0*/  IMAD.U32 R25, R25, 0x10000, RZ ;  /* 0x0001000019197824 */ /* 0x000fe200078e00ff */
[----:B------:R1:W4:Y:S01]  /*18e0*/  @P3 LDG.E.EL.128 R16, [R48.64] ;  /* 0x0000000430103981 */ /* 0x000322000c2e1d00 */
[----:B0-----:R-:W-:Y:S02]  /*18f0*/  CS2R R26, SRZ ;  /* 0x00000000001a7805 */ /* 0x001fe4000001ff00 */
[----:B------:R-:W-:Y:S01]  /*1900*/  FMUL R44, R44, R25 ;  /* 0x000000192c2c7220 */ /* 0x000fe20000400000 */
[----:B---3--:R-:W-:Y:S02]  /*1910*/  SEL R21, R21, RZ, P4 ;  /* 0x000000ff15157207 */ /* 0x008fe40002000000 */
[----:B------:R-:W-:Y:S02]  /*1920*/  SEL R20, R20, RZ, P4 ;  /* 0x000000ff14147207 */ /* 0x000fe40002000000 */
[----:B-1----:R-:W-:Y:S01]  /*1930*/  FSEL R49, R21, RZ, !P5 ;  /* 0x000000ff15317208 */ /* 0x002fe20006800000 */
[----:B------:R-:W-:Y:S01]  /*1940*/  IMAD R21, R24, 0x800, R51 ;  /* 0x0000080018157824 */ /* 0x000fe200078e0233 */
[----:B------:R-:W-:Y:S01]  /*1950*/  FSEL R53, R20, RZ, !P5 ;  /* 0x000000ff14357208 */ /* 0x000fe20006800000 */
[----:B------:R-:W-:-:S02]  /*1960*/  CS2R R24, SRZ ;  /* 0x0000000000187805 */ /* 0x000fc4000001ff00 */
[----:B------:R-:W-:-:S05]  /*1970*/  IMAD.WIDE R20, R21, R50, c[0x0][0x178] ;  /* 0x00005e0015147625 */ /* 0x000fca00078e0232 */
[----:B------:R0:W3:Y:S01]  /*1980*/  @P6 LDG.E.EL.128 R24, [R20.64] ;  /* 0x0000000414186981 */ /* 0x0000e2000c2e1d00 */
[----:B------:R-:W-:-:S04]  /*1990*/  SEL R22, R22, RZ, P4 ;  /* 0x000000ff16167207 */ /* 0x000fc80002000000 */
[----:B------:R-:W-:Y:S02]  /*19a0*/  FSEL R55, R22, RZ, !P5 ;  /* 0x000000ff16377208 */ /* 0x000fe40006800000 */
[----:B------:R-:W-:Y:S02]  /*19b0*/  SEL R23, R23, RZ, P4 ;  /* 0x000000ff17177207 */ /* 0x000fe40002000000 */
[----:B------:R-:W-:Y:S01]  /*19c0*/  ISETP.LT.AND P4, PT, R52, 0x100, !P5 ;  /* 0x000001003400780c */ /* 0x000fe20006f81270 */
[----:B------:R-:W-:Y:S04]  /*19d0*/  STS [R46.X4+0x208], R55 ;  /* 0x000208372e007388 */ /* 0x000fe80000004800 */
[----:B------:R1:W-:Y:S01]  /*19e0*/  STS [R46.X4], R53 ;  /* 0x000000352e007388 */ /* 0x0003e20000004800 */
[----:B0-----:R-:W-:-:S03]  /*19f0*/  CS2R R20, SRZ ;  /* 0x0000000000147805 */ /* 0x001fc6000001ff00 */
[----:B------:R0:W-:Y:S01]  /*1a00*/  STS [R46.X4+0x104], R49 ;  /* 0x000104312e007388 */ /* 0x0001e20000004800 */
[--C-:B-1----:R-:W-:Y:S02]  /*1a10*/  IMAD R53, R52, 0x800, R51.reuse ;  /* 0x0000080034357824 */ /* 0x102fe400078e0233 */
[----:B0-----:R-:W-:Y:S02]  /*1a20*/  IMAD R49, R54, 0x800, R51 ;  /* 0x0000080036317824 */ /* 0x001fe400078e0233 */
[----:B------:R-:W-:Y:S01]  /*1a30*/  IMAD.WIDE R52, R53, R50, c[0x0][0x178] ;  /* 0x00005e0035347625 */ /* 0x000fe200078e0232 */
[----:B---3--:R-:W-:Y:S02]  /*1a40*/  SEL R24, R24, RZ, P6 ;  /* 0x000000ff18187207 */ /* 0x008fe40003000000 */
[----:B------:R-:W-:Y:S02]  /*1a50*/  SEL R48, R25, RZ, P6 ;  /* 0x000000ff19307207 */ /* 0x000fe40003000000 */
[----:B------:R-:W-:-:S02]  /*1a60*/  SEL R26, R26, RZ, P6 ;  /* 0x000000ff1a1a7207 */ /* 0x000fc40003000000 */
[----:B------:R-:W-:Y:S02]  /*1a70*/  SEL R55, R27, RZ, P6 ;  /* 0x000000ff1b377207 */ /* 0x000fe40003000000 */
[----:B------:R-:W-:Y:S02]  /*1a80*/  ISETP.LT.AND P6, PT, R54, 0x100, !P5 ;  /* 0x000001003600780c */ /* 0x000fe40006fc1270 */
[----:B------:R-:W-:Y:S02]  /*1a90*/  FSEL R25, R23, RZ, !P5 ;  /* 0x000000ff17197208 */ /* 0x000fe40006800000 */
[----:B------:R-:W-:Y:S01]  /*1aa0*/  FSEL R27, R24, RZ, !P5 ;  /* 0x000000ff181b7208 */ /* 0x000fe20006800000 */
[----:B------:R-:W-:Y:S01]  /*1ab0*/  CS2R R22, SRZ ;  /* 0x0000000000167805 */ /* 0x000fe2000001ff00 */
[----:B------:R-:W-:Y:S01]  /*1ac0*/  FSEL R57, R26, RZ, !P5 ;  /* 0x000000ff1a397208 */ /* 0x000fe20006800000 */
[----:B------:R0:W-:Y:S01]  /*1ad0*/  STS [R46.X4+0x30c], R25 ;  /* 0x00030c192e007388 */ /* 0x0001e20000004800 */
[----:B------:R-:W-:Y:S01]  /*1ae0*/  FSEL R51, R48, RZ, !P5 ;  /* 0x000000ff30337208 */ /* 0x000fe20006800000 */
[----:B------:R-:W-:-:S02]  /*1af0*/  IMAD.WIDE R48, R49, R50, c[0x0][0x178] ;  /* 0x00005e0031307625 */ /* 0x000fc400078e0232 */
[----:B------:R1:W-:Y:S04]  /*1b00*/  STS [R46.X4+0x40], R27 ;  /* 0x0000401b2e007388 */ /* 0x0003e80000004800 */
[----:B------:R-:W3:Y:S01]  /*1b10*/  @P4 LDG.E.EL.128 R20, [R52.64] ;  /* 0x0000000434144981 */ /* 0x000ee2000c2e1d00 */
[----:B0-----:R-:W-:Y:S01]  /*1b20*/  CS2R R24, SRZ ;  /* 0x0000000000187805 */ /* 0x001fe2000001ff00 */
[----:B-1----:R-:W-:-:S06]  /*1b30*/  CS2R R26, SRZ ;  /* 0x00000000001a7805 */ /* 0x002fcc000001ff00 */
[----:B------:R-:W5:Y:S01]  /*1b40*/  @P6 LDG.E.EL.128 R24, [R48.64] ;  /* 0x0000000430186981 */ /* 0x000f62000c2e1d00 */
[C-C-:B------:R-:W-:Y:S01]  /*1b50*/  IMAD.IADD R50, R47.reuse, 0x1, R38.reuse ;  /* 0x000000012f327824 */ /* 0x140fe200078e0226 */
[----:B------:R-:W-:Y:S02]  /*1b60*/  IADD3 R38, R47, 0x80000, R38 ;  /* 0x000800002f267810 */ /* 0x000fe40007ffe026 */
[----:B------:R0:W-:Y:S01]  /*1b70*/  STS [R46.X4+0x144], R51 ;  /* 0x000144332e007388 */ /* 0x0001e20000004800 */
[----:B------:R-:W-:-:S03]  /*1b80*/  FSEL R55, R55, RZ, !P5 ;  /* 0x000000ff37377208 */ /* 0x000fc60006800000 */
[----:B------:R-:W-:Y:S04]  /*1b90*/  STS [R46.X4+0x248], R57 ;  /* 0x000248392e007388 */ /* 0x000fe80000004800 */
[----:B------:R-:W-:Y:S01]  /*1ba0*/  STS [R46.X4+0x34c], R55 ;  /* 0x00034c372e007388 */ /* 0x000fe20000004800 */
[----:B---3--:R-:W-:Y:S02]  /*1bb0*/  SEL R47, R21, RZ, P4 ;  /* 0x000000ff152f7207 */ /* 0x008fe40002000000 */
[----:B0-----:R-:W-:Y:S02]  /*1bc0*/  SEL R51, R23, RZ, P4 ;  /* 0x000000ff17337207 */ /* 0x001fe40002000000 */
[----:B------:R-:W-:Y:S02]  /*1bd0*/  SEL R20, R20, RZ, P4 ;  /* 0x000000ff14147207 */ /* 0x000fe40002000000 */
[----:B------:R-:W-:-:S02]  /*1be0*/  SEL R22, R22, RZ, P4 ;  /* 0x000000ff16167207 */ /* 0x000fc40002000000 */
[----:B------:R-:W-:Y:S02]  /*1bf0*/  ISETP.GT.AND P4, PT, R4, 0x2, PT ;  /* 0x000000020400780c */ /* 0x000fe40003f84270 */
[----:B-----5:R-:W-:Y:S02]  /*1c00*/  SEL R24, R24, RZ, P6 ;  /* 0x000000ff18187207 */ /* 0x020fe40003000000 */
[----:B------:R-:W-:Y:S02]  /*1c10*/  SEL R25, R25, RZ, P6 ;  /* 0x000000ff19197207 */ /* 0x000fe40003000000 */
[----:B------:R-:W-:Y:S02]  /*1c20*/  SEL R26, R26, RZ, P6 ;  /* 0x000000ff1a1a7207 */ /* 0x000fe40003000000 */
[----:B------:R-:W-:Y:S02]  /*1c30*/  SEL R27, R27, RZ, P6 ;  /* 0x000000ff1b1b7207 */ /* 0x000fe40003000000 */
[----:B------:R-:W-:-:S02]  /*1c40*/  FSEL R23, R47, RZ, !P5 ;  /* 0x000000ff2f177208 */ /* 0x000fc40006800000 */
[----:B------:R-:W-:Y:S02]  /*1c50*/  FSEL R49, R51, RZ, !P5 ;  /* 0x000000ff33317208 */ /* 0x000fe40006800000 */
[----:B------:R-:W-:Y:S02]  /*1c60*/  FSEL R21, R20, RZ, !P5 ;  /* 0x000000ff14157208 */ /* 0x000fe40006800000 */
[----:B------:R-:W-:Y:S02]  /*1c70*/  FSEL R47, R22, RZ, !P5 ;  /* 0x000000ff162f7208 */ /* 0x000fe40006800000 */
[----:B------:R-:W-:Y:S02]  /*1c80*/  FSEL R51, R24, RZ, !P5 ;  /* 0x000000ff18337208 */ /* 0x000fe40006800000 */
[----:B------:R-:W-:Y:S02]  /*1c90*/  FSEL R25, R25, RZ, !P5 ;  /* 0x000000ff19197208 */ /* 0x000fe40006800000 */
[----:B------:R-:W-:-:S02]  /*1ca0*/  FSEL R53, R26, RZ, !P5 ;  /* 0x000000ff1a357208 */ /* 0x000fc40006800000 */
[----:B------:R-:W-:Y:S02]  /*1cb0*/  FSEL R27, R27, RZ, !P5 ;  /* 0x000000ff1b1b7208 */ /* 0x000fe40006800000 */
[----:B------:R-:W-:Y:S01]  /*1cc0*/  ISETP.LT.AND P5, PT, R5, 0x100, P4 ;  /* 0x000001000500780c */ /* 0x000fe200027a1270 */
[----:B------:R0:W-:Y:S04]  /*1cd0*/  STS [R46.X4+0x80], R21 ;  /* 0x000080152e007388 */ /* 0x0001e80000004800 */
[----:B------:R1:W-:Y:S04]  /*1ce0*/  STS [R46.X4+0x184], R23 ;  /* 0x000184172e007388 */ /* 0x0003e80000004800 */
[----:B------:R3:W-:Y:S01]  /*1cf0*/  STS [R46.X4+0x1c4], R25 ;  /* 0x0001c4192e007388 */ /* 0x0007e20000004800 */
[----:B0-----:R-:W-:-:S03]  /*1d00*/  CS2R R20, SRZ ;  /* 0x0000000000147805 */ /* 0x001fc6000001ff00 */
[----:B------:R0:W-:Y:S01]  /*1d10*/  STS [R46.X4+0x3cc], R27 ;  /* 0x0003cc1b2e007388 */ /* 0x0001e20000004800 */
[----:B-1----:R-:W-:-:S03]  /*1d20*/  CS2R R22, SRZ ;  /* 0x0000000000167805 */ /* 0x002fc6000001ff00 */
[----:B------:R-:W-:Y:S01]  /*1d30*/  STS [R46.X4+0x288], R47 ;  /* 0x0002882f2e007388 */ /* 0x000fe20000004800 */
[----:B---3--:R-:W-:-:S03]  /*1d40*/  CS2R R24, SRZ ;  /* 0x0000000000187805 */ /* 0x008fc6000001ff00 */
[----:B------:R1:W-:Y:S01]  /*1d50*/  STS [R46.X4+0x38c], R49 ;  /* 0x00038c312e007388 */ /* 0x0003e20000004800 */
[----:B0-----:R-:W-:-:S03]  /*1d60*/  CS2R R26, SRZ ;  /* 0x00000000001a7805 */ /* 0x001fc6000001ff00 */
[----:B------:R-:W-:Y:S04]  /*1d70*/  STS [R46.X4+0xc0], R51 ;  /* 0x0000c0332e007388 */ /* 0x000fe80000004800 */
[----:B------:R-:W-:Y:S01]  /*1d80*/  STS [R46.X4+0x2c8], R53 ;  /* 0x0002c8352e007388 */ /* 0x000fe20000004800 */
[----:B-1----:R-:W-:-:S03]  /*1d90*/  IMAD.WIDE R48, R50, R3, c[0x0][0x180] ;  /* 0x0000600032307625 */ /* 0x002fc600078e0203 */
[----:B------:R-:W-:Y:S06]  /*1da0*/  BAR.SYNC 0x0 ;  /* 0x0000000000007b1d */ /* 0x000fec0000000000 */
[----:B------:R-:W-:Y:S01]  /*1db0*/  IMAD.WIDE R46, R38, R3, c[0x0][0x180] ;  /* 0x00006000262e7625 */ /* 0x000fe200078e0203 */
[----:B------:R-:W3:Y:S04]  /*1dc0*/  @P5 LDG.E.EL.128 R20, [R48.64] ;  /* 0x0000000430145981 */ /* 0x000ee8000c2e1d00 */
[----:B------:R-:W5:Y:S01]  /*1dd0*/  @P5 LDG.E.EL.128 R24, [R46.64] ;  /* 0x000000042e185981 */ /* 0x000f62000c2e1d00 */
[----:B------:R-:W-:Y:S01]  /*1de0*/  IMAD R9, R9, 0x41, R10 ;  /* 0x0000004109097824 */ /* 0x000fe200078e020a */
[----:B------:R-:W-:-:S04]  /*1df0*/  ISETP.NE.AND P6, PT, R4, 0x2, PT ;  /* 0x000000020400780c */ /* 0x000fc80003fc5270 */
[----:B------:R-:W0:Y:S04]  /*1e00*/  LDS R51, [R9.X4+0x8] ;  /* 0x0000080009337984 */ /* 0x000e280000004800 */
[----:B------:R-:W1:Y:S04]  /*1e10*/  LDS R54, [R9.X4+0xc] ;  /* 0x00000c0009367984 */ /* 0x000e680000004800 */
[----:B------:R-:W0:Y:S04]  /*1e20*/  LDS R52, [R9.X4+0x4] ;  /* 0x0000040009347984 */ /* 0x000e280000004800 */
[----:B------:R-:W0:Y:S01]  /*1e30*/  LDS R53, [R9.X4+0x10] ;  /* 0x0000100009357984 */ /* 0x000e220000004800 */
[----:B---3--:R-:W-:-:S02]  /*1e40*/  SEL R50, R21, RZ, P5 ;  /* 0x000000ff15327207 */ /* 0x008fc40002800000 */
[----:B------:R-:W-:Y:S02]  /*1e50*/  SEL R10, R23, RZ, P5 ;  /* 0x000000ff170a7207 */ /* 0x000fe40002800000 */
[----:B-----5:R-:W-:Y:S02]  /*1e60*/  SEL R48, R25, RZ, P5 ;  /* 0x000000ff19307207 */ /* 0x020fe40002800000 */
[----:B------:R-:W-:Y:S02]  /*1e70*/  SEL R38, R20, RZ, P5 ;  /* 0x000000ff14267207 */ /* 0x000fe40002800000 */
[----:B------:R-:W-:Y:S01]  /*1e80*/  SEL R24, R24, RZ, P5 ;  /* 0x000000ff18187207 */ /* 0x000fe20002800000 */
[----:B------:R-:W-:Y:S01]  /*1e90*/  IMAD.U32 R21, R48, 0x10000, RZ ;  /* 0x0001000030157824 */ /* 0x000fe200078e00ff */
[----:B------:R-:W-:Y:S01]  /*1ea0*/  SEL R4, R22, RZ, P5 ;  /* 0x000000ff16047207 */ /* 0x000fe20002800000 */
[C---:B------:R-:W-:Y:S01]  /*1eb0*/  IMAD.U32 R22, R50.reuse, 0x10000, RZ ;  /* 0x0001000032167824 */ /* 0x040fe200078e00ff */
[----:B------:R-:W-:Y:S01]  /*1ec0*/  PRMT R23, R50, 0x7632, R23 ;  /* 0x0000763232177816 */ /* 0x000fe20000000017 */
[----:B------:R-:W-:Y:S01]  /*1ed0*/  IMAD.U32 R46, R10, 0x10000, RZ ;  /* 0x000100000a2e7824 */ /* 0x000fe200078e00ff */
[----:B------:R-:W-:Y:S01]  /*1ee0*/  PRMT R10, R48, 0x7632, R10 ;  /* 0x00007632300a7816 */ /* 0x000fe2000000000a */
[----:B------:R-:W-:Y:S01]  /*1ef0*/  IMAD.U32 R25, R38, 0x10000, RZ ;  /* 0x0001000026197824 */ /* 0x000fe200078e00ff */
[----:B------:R-:W-:Y:S01]  /*1f00*/  SEL R27, R27, RZ, P5 ;  /* 0x000000ff1b1b7207 */ /* 0x000fe20002800000 */
[----:B------:R-:W-:Y:S01]  /*1f10*/  IMAD.U32 R20, R24, 0x10000, RZ ;  /* 0x0001000018147824 */ /* 0x000fe200078e00ff */
[----:B------:R-:W-:Y:S01]  /*1f20*/  FADD R21, R22, R21 ;  /* 0x0000001516157221 */ /* 0x000fe20000000000 */
[----:B------:R-:W-:Y:S01]  /*1f30*/  PRMT R22, R38, 0x7632, R22 ;  /* 0x0000763226167816 */ /* 0x000fe20000000016 */
[----:B------:R-:W-:Y:S01]  /*1f40*/  IMAD.U32 R49, R4, 0x10000, RZ ;  /* 0x0001000004317824 */ /* 0x000fe200078e00ff */
[----:B------:R-:W-:Y:S01]  /*1f50*/  FADD R20, R25, R20 ;  /* 0x0000001419147221 */ /* 0x000fe20000000000 */
[----:B------:R-:W-:Y:S01]  /*1f60*/  PRMT R4, R24, 0x7632, R4 ;  /* 0x0000763218047816 */ /* 0x000fe20000000004 */
[----:B------:R-:W-:Y:S01]  /*1f70*/  IMAD.U32 R38, R23, 0x10000, RZ ;  /* 0x0001000017267824 */ /* 0x000fe200078e00ff */
[----:B------:R-:W3:Y:S01]  /*1f80*/  LDS R50, [R9.X4+0x1c] ;  /* 0x00001c0009327984 */ /* 0x000ee20000004800 */
[C---:B------:R-:W-:Y:S01]  /*1f90*/  IMAD.U32 R25, R10.reuse, 0x10000, RZ ;  /* 0x000100000a197824 */ /* 0x040fe200078e00ff */
[----:B------:R-:W-:Y:S01]  /*1fa0*/  PRMT R10, R10, 0x7632, R10 ;  /* 0x000076320a0a7816 */ /* 0x000fe2000000000a */
[C---:B------:R-:W-:Y:S01]  /*1fb0*/  IMAD.U32 R23, R27.reuse, 0x10000, RZ ;  /* 0x000100001b177824 */ /* 0x040fe200078e00ff */
[----:B------:R-:W-:Y:S01]  /*1fc0*/  PRMT R27, R27, 0x7632, R27 ;  /* 0x000076321b1b7816 */ /* 0x000fe2000000001b */
[C---:B------:R-:W-:Y:S01]  /*1fd0*/  IMAD.U32 R24, R4.reuse, 0x10000, RZ ;  /* 0x0001000004187824 */ /* 0x040fe200078e00ff */
[----:B------:R-:W-:Y:S01]  /*1fe0*/  PRMT R4, R4, 0x7632, R4 ;  /* 0x0000763204047816 */ /* 0x000fe20000000004 */
[----:B------:R-:W-:-:S02]  /*1ff0*/  IMAD.U32 R47, R22, 0x10000, RZ ;  /* 0x00010000162f7824 */ /* 0x000fc400078e00ff */
[----:B------:R-:W-:Y:S02]  /*2000*/  IMAD.U32 R10, R10, 0x10000, RZ ;  /* 0x000100000a0a7824 */ /* 0x000fe400078e00ff */
[----:B------:R-:W-:Y:S01]  /*2010*/  IMAD.U32 R27, R27, 0x10000, RZ ;  /* 0x000100001b1b7824 */ /* 0x000fe200078e00ff */
[----:B------:R-:W-:Y:S01]  /*2020*/  FADD R24, R47, R24 ;  /* 0x000000182f187221 */ /* 0x000fe20000000000 */
[----:B------:R-:W-:Y:S01]  /*2030*/  FADD R25, R38, R25 ;  /* 0x0000001926197221 */ /* 0x000fe20000000000 */
[----:B------:R-:W-:Y:S01]  /*2040*/  IMAD.U32 R47, R4, 0x10000, RZ ;  /* 0x00010000042f7824 */ /* 0x000fe200078e00ff */
[----:B------:R-:W-:Y:S01]  /*2050*/  FADD R27, R10, R27 ;  /* 0x0000001b0a1b7221 */ /* 0x000fe20000000000 */
[----:B------:R-:W5:Y:S04]  /*2060*/  LDS R38, [R9.X4] ;  /* 0x0000000009267984 */ /* 0x000f680000004800 */
[----:B------:R-:W2:Y:S04]  /*2070*/  LDS R4, [R9.X4+0x14] ;  /* 0x0000140009047984 */ /* 0x000ea80000004800 */
[----:B------:R-:W4:Y:S01]  /*2080*/  LDS R10, [R9.X4+0x18] ;  /* 0x00001800090a7984 */ /* 0x000f220000004800 */
[----:B------:R-:W-:-:S02]  /*2090*/  SEL R26, R26, RZ, P5 ;  /* 0x000000ff1a1a7207 */ /* 0x000fc40002800000 */
[----:B0-----:R-:W-:Y:S02]  /*20a0*/  @P6 FSEL R51, R21, RZ, P4 ;  /* 0x000000ff15336208 */ /* 0x001fe40002000000 */
[----:B------:R-:W-:Y:S01]  /*20b0*/  SHF.R.S32.HI R21, RZ, 0x1f, R6 ;  /* 0x0000001fff157819 */ /* 0x000fe20000011406 */
[C---:B------:R-:W-:Y:S01]  /*20c0*/  IMAD.U32 R22, R26.reuse, 0x10000, RZ ;  /* 0x000100001a167824 */ /* 0x040fe200078e00ff */
[----:B------:R-:W-:Y:S02]  /*20d0*/  PRMT R26, R26, 0x7632, R26 ;  /* 0x000076321a1a7816 */ /* 0x000fe4000000001a */
[----:B------:R-:W-:-:S03]  /*20e0*/  LEA.HI R21, R21, R6, RZ, 0xd ;  /* 0x0000000615157211 */ /* 0x000fc600078f68ff */
[----:B------:R-:W-:Y:S01]  /*20f0*/  IMAD.U32 R26, R26, 0x10000, RZ ;  /* 0x000100001a1a7824 */ /* 0x000fe200078e00ff */
[----:B------:R-:W-:Y:S01]  /*2100*/  FADD R22, R49, R22 ;  /* 0x0000001631167221 */ /* 0x000fe20000000000 */
[----:B------:R-:W-:Y:S01]  /*2110*/  FADD R23, R46, R23 ;  /* 0x000000172e177221 */ /* 0x000fe20000000000 */
[----:B------:R-:W-:Y:S01]  /*2120*/  IMAD.SHL.U32 R21, R21, 0x80, RZ ;  /* 0x0000008015157824 */ /* 0x000fe200078e00ff */
[----:B------:R-:W-:Y:S01]  /*2130*/  FADD R26, R47, R26 ;  /* 0x0000001a2f1a7221 */ /* 0x000fe20000000000 */
[----:B------:R-:W-:Y:S02]  /*2140*/  ISETP.GT.AND P5, PT, R7, 0x2, PT ;  /* 0x000000020700780c */ /* 0x000fe40003fa4270 */
[----:B-1----:R-:W-:Y:S02]  /*2150*/  @P6 FSEL R54, R25, RZ, P4 ;  /* 0x000000ff19366208 */ /* 0x002fe40002000000 */
[----:B------:R-:W-:Y:S02]  /*2160*/  @P6 FSEL R52, R24, RZ, P4 ;  /* 0x000000ff18346208 */ /* 0x000fe40002000000 */
[----:B------:R-:W-:-:S02]  /*2170*/  @P6 FSEL R53, R22, RZ, P4 ;  /* 0x000000ff16356208 */ /* 0x000fc40002000000 */
[----:B---3--:R-:W-:Y:S02]  /*2180*/  @P6 FSEL R50, R27, RZ, P4 ;  /* 0x000000ff1b326208 */ /* 0x008fe40002000000 */
[----:B------:R-:W-:Y:S02]  /*2190*/  LOP3.LUT R25, R21, 0xfff00000, RZ, 0xc0, !PT ;  /* 0xfff0000015197812 */ /* 0x000fe400078ec0ff */
[----:B-----5:R-:W-:Y:S02]  /*21a0*/  @P6 FSEL R38, R20, RZ, P4 ;  /* 0x000000ff14266208 */ /* 0x020fe40002000000 */
[----:B--2---:R-:W-:Y:S02]  /*21b0*/  @P6 FSEL R4, R26, RZ, P4 ;  /* 0x000000ff1a046208 */ /* 0x004fe40002000000 */
[----:B----4-:R-:W-:Y:S02]  /*21c0*/  @P6 FSEL R10, R23, RZ, P4 ;  /* 0x000000ff170a6208 */ /* 0x010fe40002000000 */
[----:B------:R-:W-:Y:S01]  /*21d0*/  ISETP.LT.AND P6, PT, R5, 0x100, P5 ;  /* 0x000001000500780c */ /* 0x000fe20002fc1270 */
[C-C-:B------:R-:W-:Y:S01]  /*21e0*/  IMAD.IADD R48, R25.reuse, 0x1, R2.reuse ;  /* 0x0000000119307824 */ /* 0x140fe200078e0202 */
[----:B------:R-:W-:Y:S01]  /*21f0*/  IADD3 R46, R25, 0x80000, R2 ;  /* 0x00080000192e7810 */ /* 0x000fe20007ffe002 */
[----:B------:R-:W-:Y:S01]  /*2200*/  CS2R R20, SRZ ;  /* 0x0000000000147805 */ /* 0x000fe2000001ff00 */
[----:B------:R-:W-:Y:S01]  /*2210*/  CS2R R22, SRZ ;  /* 0x0000000000167805 */ /* 0x000fe2000001ff00 */
[----:B------:R-:W-:Y:S01]  /*2220*/  IMAD.WIDE R48, R48, R3, c[0x0][0x180] ;  /* 0x0000600030307625 */ /* 0x000fe200078e0203 */
[----:B------:R-:W-:Y:S01]  /*2230*/  CS2R R24, SRZ ;  /* 0x0000000000187805 */ /* 0x000fe2000001ff00 */
[----:B------:R-:W-:-:S02]  /*2240*/  CS2R R26, SRZ ;  /* 0x00000000001a7805 */ /* 0x000fc4000001ff00 */
[----:B------:R-:W-:-:S04]  /*2250*/  IMAD.WIDE R46, R46, R3, c[0x0][0x180] ;  /* 0x000060002e2e7625 */ /* 0x000fc800078e0203 */
[----:B------:R-:W2:Y:S04]  /*2260*/  @P6 LDG.E.EL.128 R20, [R48.64] ;  /* 0x0000000430146981 */ /* 0x000ea8000c2e1d00 */
[----:B------:R0:W3:Y:S01]  /*2270*/  @P6 LDG.E.EL.128 R24, [R46.64] ;  /* 0x000000042e186981 */ /* 0x0000e2000c2e1d00 */
[----:B------:R-:W-:Y:S02]  /*2280*/  SEL R12, R12, RZ, P3 ;  /* 0x000000ff0c0c7207 */ /* 0x000fe40001800000 */
[----:B------:R-:W-:Y:S02]  /*2290*/  SEL R16, R16, RZ, P3 ;  /* 0x000000ff10107207 */ /* 0x000fe40001800000 */
[----:B------:R-:W-:Y:S01]  /*22a0*/  ISETP.NE.AND P4, PT, R7, 0x2, PT ;  /* 0x000000020700780c */ /* 0x000fe20003f85270 */
[--C-:B------:R-:W-:Y:S01]  /*22b0*/  IMAD R28, R28, 0x100, R5.reuse ;  /* 0x000001001c1c7824 */ /* 0x100fe200078e0205 */
[----:B------:R-:W-:Y:S01]  /*22c0*/  FSEL R45, R45, RZ, P2 ;  /* 0x000000ff2d2d7208 */ /* 0x000fe20001000000 */
[----:B------:R-:W-:Y:S01]  /*22d0*/  IMAD R6, R6, 0x100, R5 ;  /* 0x0000010006067824 */ /* 0x000fe200078e0205 */
[----:B------:R-:W-:-:S02]  /*22e0*/  FSEL R7, R44, RZ, P2 ;  /* 0x000000ff2c077208 */ /* 0x000fc40001000000 */
[----:B------:R-:W-:Y:S01]  /*22f0*/  FSEL R2, R43, RZ, P2 ;  /* 0x000000ff2b027208 */ /* 0x000fe20001000000 */
[----:B------:R-:W-:Y:S01]  /*2300*/  IMAD.U32 R44, R12, 0x10000, RZ ;  /* 0x000100000c2c7824 */ /* 0x000fe200078e00ff */
[----:B------:R-:W-:Y:S01]  /*2310*/  ISETP.GE.AND P2, PT, R5, 0x100, PT ;  /* 0x000001000500780c */ /* 0x000fe20003f46270 */
[----:B------:R-:W-:Y:S01]  /*2320*/  IMAD.U32 R5, R16, 0x10000, RZ ;  /* 0x0001000010057824 */ /* 0x000fe200078e00ff */
[----:B------:R-:W-:Y:S02]  /*2330*/  PRMT R12, R12, 0x7632, R12 ;  /* 0x000076320c0c7816 */ /* 0x000fe4000000000c */
[----:B------:R-:W-:Y:S01]  /*2340*/  PRMT R16, R16, 0x7632, R16 ;  /* 0x0000763210107816 */ /* 0x000fe20000000010 */
[----:B------:R-:W-:Y:S01]  /*2350*/  FADD R8, R8, R7 ;  /* 0x0000000708087221 */ /* 0x000fe20000000000 */
[----:B------:R-:W-:Y:S01]  /*2360*/  SEL R13, R13, RZ, P3 ;  /* 0x000000ff0d0d7207 */ /* 0x000fe20001800000 */
[----:B------:R-:W-:Y:S01]  /*2370*/  IMAD.U32 R12, R12, 0x10000, RZ ;  /* 0x000100000c0c7824 */ /* 0x000fe200078e00ff */
[----:B------:R-:W-:Y:S01]  /*2380*/  SEL R17, R17, RZ, P3 ;  /* 0x000000ff11117207 */ /* 0x000fe20001800000 */
[----:B------:R-:W-:-:S02]  /*2390*/  IMAD.U32 R7, R16, 0x10000, RZ ;  /* 0x0001000010077824 */ /* 0x000fc400078e00ff */
[C---:B------:R-:W-:Y:S01]  /*23a0*/  IMAD.U32 R43, R13.reuse, 0x10000, RZ ;  /* 0x000100000d2b7824 */ /* 0x040fe200078e00ff */
[----:B------:R-:W-:Y:S01]  /*23b0*/  PRMT R13, R13, 0x7632, R13 ;  /* 0x000076320d0d7816 */ /* 0x000fe2000000000d */
[----:B------:R-:W-:Y:S01]  /*23c0*/  FMUL R7, R12, R7 ;  /* 0x000000070c077220 */ /* 0x000fe20000400000 */
[C---:B------:R-:W-:Y:S01]  /*23d0*/  IMAD.U32 R12, R17.reuse, 0x10000, RZ ;  /* 0x00010000110c7824 */ /* 0x040fe200078e00ff */
[----:B------:R-:W-:Y:S02]  /*23e0*/  PRMT R17, R17, 0x7632, R17 ;  /* 0x0000763211117816 */ /* 0x000fe40000000011 */
[----:B------:R-:W-:Y:S01]  /*23f0*/  IMAD.U32 R16, R13, 0x10000, RZ ;  /* 0x000100000d107824 */ /* 0x000fe200078e00ff */
[----:B------:R-:W-:Y:S02]  /*2400*/  SEL R14, R14, RZ, P3 ;  /* 0x000000ff0e0e7207 */ /* 0x000fe40001800000 */
[----:B------:R-:W-:Y:S01]  /*2410*/  IMAD.U32 R13, R17, 0x10000, RZ ;  /* 0x00010000110d7824 */ /* 0x000fe200078e00ff */
[----:B------:R-:W-:-:S02]  /*2420*/  SEL R18, R18, RZ, P3 ;  /* 0x000000ff12127207 */ /* 0x000fc40001800000 */
[----:B------:R-:W-:Y:S01]  /*2430*/  IMAD.U32 R17, R14, 0x10000, RZ ;  /* 0x000100000e117824 */ /* 0x000fe200078e00ff */
[----:B------:R-:W-:Y:S01]  /*2440*/  FMUL R13, R16, R13 ;  /* 0x0000000d100d7220 */ /* 0x000fe20000400000 */
[----:B------:R-:W-:Y:S01]  /*2450*/  PRMT R14, R14, 0x7632, R14 ;  /* 0x000076320e0e7816 */ /* 0x000fe2000000000e */
[C---:B------:R-:W-:Y:S01]  /*2460*/  IMAD.U32 R16, R18.reuse, 0x10000, RZ ;  /* 0x0001000012107824 */ /* 0x040fe200078e00ff */
[----:B------:R-:W-:-:S03]  /*2470*/  PRMT R18, R18, 0x7632, R18 ;  /* 0x0000763212127816 */ /* 0x000fc60000000012 */
[----:B------:R-:W-:Y:S01]  /*2480*/  FMUL R16, R17, R16 ;  /* 0x0000001011107220 */ /* 0x000fe20000400000 */
[----:B------:R-:W-:Y:S01]  /*2490*/  IMAD.U32 R17, R14, 0x10000, RZ ;  /* 0x000100000e117824 */ /* 0x000fe200078e00ff */
[----:B------:R-:W-:Y:S01]  /*24a0*/  SEL R15, R15, RZ, P3 ;  /* 0x000000ff0f0f7207 */ /* 0x000fe20001800000 */
[----:B------:R-:W-:Y:S01]  /*24b0*/  IMAD.U32 R14, R18, 0x10000, RZ ;  /* 0x00010000120e7824 */ /* 0x000fe200078e00ff */
[----:B------:R-:W-:-:S03]  /*24c0*/  SEL R19, R19, RZ, P3 ;  /* 0x000000ff13137207 */ /* 0x000fc60001800000 */
[----:B------:R-:W-:Y:S01]  /*24d0*/  FMUL R14, R17, R14 ;  /* 0x0000000e110e7220 */ /* 0x000fe20000400000 */
[----:B------:R-:W-:Y:S02]  /*24e0*/  PRMT R17, R15, 0x7632, R17 ;  /* 0x000076320f117816 */ /* 0x000fe40000000011 */
[----:B------:R-:W-:Y:S01]  /*24f0*/  PRMT R18, R19, 0x7632, R18 ;  /* 0x0000763213127816 */ /* 0x000fe20000000012 */
[----:B------:R-:W-:Y:S02]  /*2500*/  FMUL R12, R43, R12 ;  /* 0x0000000c2b0c7220 */ /* 0x000fe40000400000 */
[----:B------:R-:W-:Y:S02]  /*2510*/  IMAD.U32 R17, R17, 0x10000, RZ ;  /* 0x0001000011117824 */ /* 0x000fe400078e00ff */
[----:B------:R-:W-:Y:S01]  /*2520*/  IMAD.U32 R18, R18, 0x10000, RZ ;  /* 0x0001000012127824 */ /* 0x000fe200078e00ff */
[----:B------:R-:W-:Y:S01]  /*2530*/  FADD R2, R11, R2 ;  /* 0x000000020b027221 */ /* 0x000fe20000000000 */
[----:B------:R-:W-:Y:S01]  /*2540*/  FSEL R12, R12, RZ, P3 ;  /* 0x000000ff0c0c7208 */ /* 0x000fe20001800000 */
[----:B------:R-:W-:Y:S01]  /*2550*/  FMUL R5, R44, R5 ;  /* 0x000000052c057220 */ /* 0x000fe20000400000 */
[----:B------:R-:W-:Y:S01]  /*2560*/  FSEL R7, R7, RZ, P3 ;  /* 0x000000ff07077208 */ /* 0x000fe20001800000 */
[----:B------:R-:W-:Y:S01]  /*2570*/  FADD R11, RZ, R42 ;  /* 0x0000002aff0b7221 */ /* 0x000fe20000000000 */
[----:B------:R-:W-:Y:S01]  /*2580*/  FMUL R18, R17, R18 ;  /* 0x0000001211127220 */ /* 0x000fe20000400000 */
[----:B------:R-:W-:Y:S01]  /*2590*/  FADD R37, RZ, R37 ;  /* 0x00000025ff257221 */ /* 0x000fe20000000000 */
[----:B0-----:R-:W-:Y:S01]  /*25a0*/  IMAD.U32 R46, R15, 0x10000, RZ ;  /* 0x000100000f2e7824 */ /* 0x001fe200078e00ff */
[----:B------:R-:W-:Y:S01]  /*25b0*/  FADD R15, RZ, R8 ;  /* 0x00000008ff0f7221 */ /* 0x000fe20000000000 */
[----:B------:R-:W-:Y:S01]  /*25c0*/  IMAD.U32 R19, R19, 0x10000, RZ ;  /* 0x0001000013137824 */ /* 0x000fe200078e00ff */
[----:B------:R-:W-:Y:S01]  /*25d0*/  FADD R35, R35, R12 ;  /* 0x0000000c23237221 */ /* 0x000fe20000000000 */
[----:B------:R-:W-:Y:S01]  /*25e0*/  FSEL R44, R5, RZ, P3 ;  /* 0x000000ff052c7208 */ /* 0x000fe20001800000 */
[----:B------:R-:W-:Y:S01]  /*25f0*/  FADD R36, R36, R7 ;  /* 0x0000000724247221 */ /* 0x000fe20000000000 */
[----:B------:R-:W-:Y:S01]  /*2600*/  FSEL R12, R11, R38, !P0 ;  /* 0x000000260b0c7208 */ /* 0x000fe20004000000 */
[----:B------:R-:W-:Y:S01]  /*2610*/  FMUL R19, R46, R19 ;  /* 0x000000132e137220 */ /* 0x000fe20000400000 */
[----:B------:R-:W-:-:S02]  /*2620*/  FSEL R7, R18, RZ, P3 ;  /* 0x000000ff12077208 */ /* 0x000fc40001800000 */
[----:B------:R-:W-:Y:S01]  /*2630*/  FSEL R38, R37, R10, !P0 ;  /* 0x0000000a25267208 */ /* 0x000fe20004000000 */
[----:B------:R-:W-:Y:S01]  /*2640*/  FADD R0, R0, R45 ;  /* 0x0000002d00007221 */ /* 0x000fe20000000000 */
[----:B------:R-:W-:Y:S02]  /*2650*/  FSEL R16, R16, RZ, P3 ;  /* 0x000000ff10107208 */ /* 0x000fe40001800000 */
[----:B------:R-:W-:Y:S01]  /*2660*/  FSEL R15, R15, R4, !P0 ;  /* 0x000000040f0f7208 */ /* 0x000fe20004000000 */
[----:B------:R-:W-:Y:S01]  /*2670*/  FADD R29, R29, R44 ;  /* 0x0000002c1d1d7221 */ /* 0x000fe20000000000 */
[----:B------:R-:W-:Y:S01]  /*2680*/  FSEL R44, R19, RZ, P3 ;  /* 0x000000ff132c7208 */ /* 0x000fe20001800000 */
[----:B------:R-:W-:Y:S01]  /*2690*/  FADD R30, R30, R7 ;  /* 0x000000071e1e7221 */ /* 0x000fe20000000000 */
[----:B------:R-:W-:Y:S01]  /*26a0*/  FADD R33, R33, R16 ;  /* 0x0000001021217221 */ /* 0x000fe20000000000 */
[----:B------:R-:W-:Y:S01]  /*26b0*/  FADD R7, RZ, R0 ;  /* 0x00000000ff077221 */ /* 0x000fe20000000000 */
[----:B------:R-:W-:Y:S01]  /*26c0*/  FSEL R5, R14, RZ, P3 ;  /* 0x000000ff0e057208 */ /* 0x000fe20001800000 */
[----:B------:R-:W-:Y:S01]  /*26d0*/  FADD R14, RZ, R39 ;  /* 0x00000027ff0e7221 */ /* 0x000fe20000000000 */
[----:B------:R-:W-:Y:S01]  /*26e0*/  FADD R39, RZ, R2 ;  /* 0x00000002ff277221 */ /* 0x000fe20000000000 */
[----:B------:R-:W-:Y:S01]  /*26f0*/  LDS R0, [R9.X4+0x2084] ;  /* 0x0020840009007984 */ /* 0x000fe20000004800 */
[----:B------:R-:W-:-:S03]  /*2700*/  FSEL R54, R7, R54, !P0 ;  /* 0x0000003607367208 */ /* 0x000fc60004000000 */
[----:B------:R-:W0:Y:S04]  /*2710*/  LDS R2, [R9.X4+0x2080] ;  /* 0x0020800009027984 */ /* 0x000e280000004800 */
[----:B------:R-:W1:Y:S01]  /*2720*/  LDS R7, [R9.X4+0x2098] ;  /* 0x0020980009077984 */ /* 0x000e620000004800 */
[----:B------:R-:W-:Y:S01]  /*2730*/  FSEL R13, R13, RZ, P3 ;  /* 0x000000ff0d0d7208 */ /* 0x000fe20001800000 */
[----:B------:R-:W-:Y:S01]  /*2740*/  FADD R41, RZ, R41 ;  /* 0x00000029ff297221 */ /* 0x000fe20000000000 */
[----:B------:R-:W-:Y:S01]  /*2750*/  FADD R40, RZ, R40 ;  /* 0x00000028ff287221 */ /* 0x000fe20000000000 */
[----:B------:R-:W-:Y:S01]  /*2760*/  FSEL R14, R14, R53, !P0 ;  /* 0x000000350e0e7208 */ /* 0x000fe20004000000 */
[----:B------:R-:W-:Y:S01]  /*2770*/  FADD R32, R32, R5 ;  /* 0x0000000520207221 */ /* 0x000fe20000000000 */
[----:B------:R-:W-:Y:S01]  /*2780*/  FSEL R39, R39, R50, !P0 ;  /* 0x0000003227277208 */ /* 0x000fe20004000000 */
[----:B------:R-:W-:Y:S01]  /*2790*/  FADD R34, R34, R13 ;  /* 0x0000000d22227221 */ /* 0x000fe20000000000 */
[----:B------:R-:W-:-:S02]  /*27a0*/  FSEL R5, R41, R52, !P0 ;  /* 0x0000003429057208 */ /* 0x000fc40004000000 */
[----:B------:R-:W-:Y:S02]  /*27b0*/  FSEL R13, R40, R51, !P0 ;  /* 0x00000033280d7208 */ /* 0x000fe40004000000 */
[----:B------:R-:W-:Y:S02]  /*27c0*/  F2FP.BF16.F32.PACK_AB R14, R15, R14 ;  /* 0x0000000e0f0e723e */ /* 0x000fe400000010ff */
[----:B------:R-:W-:Y:S02]  /*27d0*/  F2FP.BF16.F32.PACK_AB R15, R39, R38 ;  /* 0x00000026270f723e */ /* 0x000fe400000010ff */
[----:B------:R-:W-:Y:S01]  /*27e0*/  F2FP.BF16.F32.PACK_AB R12, R5, R12 ;  /* 0x0000000c050c723e */ /* 0x000fe200000010ff */
[----:B------:R-:W-:Y:S01]  /*27f0*/  FADD R31, R31, R44 ;  /* 0x0000002c1f1f7221 */ /* 0x000fe20000000000 */
[----:B------:R-:W-:Y:S01]  /*2800*/  F2FP.BF16.F32.PACK_AB R13, R54, R13 ;  /* 0x0000000d360d723e */ /* 0x000fe200000010ff */
[----:B------:R-:W-:Y:S01]  /*2810*/  FADD R33, RZ, R33 ;  /* 0x00000021ff217221 */ /* 0x000fe20000000000 */
[----:B------:R-:W-:Y:S01]  /*2820*/  FADD R32, RZ, R32 ;  /* 0x00000020ff207221 */ /* 0x000fe20000000000 */
[----:B------:R-:W-:Y:S01]  /*2830*/  FADD R30, RZ, R30 ;  /* 0x0000001eff1e7221 */ /* 0x000fe20000000000 */
[----:B------:R-:W-:Y:S01]  /*2840*/  FADD R29, RZ, R29 ;  /* 0x0000001dff1d7221 */ /* 0x000fe20000000000 */
[----:B--2---:R-:W-:-:S02]  /*2850*/  SEL R37, R21, RZ, P6 ;  /* 0x000000ff15257207 */ /* 0x004fc40003000000 */
[----:B------:R-:W-:Y:S02]  /*2860*/  SEL R22, R22, RZ, P6 ;  /* 0x000000ff16167207 */ /* 0x000fe40003000000 */
[----:B------:R-:W-:Y:S02]  /*2870*/  SEL R23, R23, RZ, P6 ;  /* 0x000000ff17177207 */ /* 0x000fe40003000000 */
[----:B---3--:R-:W-:Y:S02]  /*2880*/  SEL R25, R25, RZ, P6 ;  /* 0x000000ff19197207 */ /* 0x008fe40003000000 */
[----:B------:R-:W-:Y:S02]  /*2890*/  SEL R26, R26, RZ, P6 ;  /* 0x000000ff1a1a7207 */ /* 0x000fe40003000000 */
[----:B------:R-:W-:Y:S02]  /*28a0*/  SEL R4, R20, RZ, P6 ;  /* 0x000000ff14047207 */ /* 0x000fe40003000000 */
[----:B------:R-:W-:-:S02]  /*28b0*/  SEL R27, R27, RZ, P6 ;  /* 0x000000ff1b1b7207 */ /* 0x000fc40003000000 */
[----:B------:R-:W-:Y:S01]  /*28c0*/  SEL R24, R24, RZ, P6 ;  /* 0x000000ff18187207 */ /* 0x000fe20003000000 */
[----:B------:R-:W-:Y:S01]  /*28d0*/  IMAD.U32 R19, R37, 0x10000, RZ ;  /* 0x0001000025137824 */ /* 0x000fe200078e00ff */
[----:B------:R-:W-:Y:S01]  /*28e0*/  LDS R20, [R9.X4+0x208c] ;  /* 0x00208c0009147984 */ /* 0x000fe20000004800 */
[----:B------:R-:W-:Y:S02]  /*28f0*/  IMAD.U32 R18, R22, 0x10000, RZ ;  /* 0x0001000016127824 */ /* 0x000fe400078e00ff */
[----:B------:R-:W-:Y:S02]  /*2900*/  IMAD.U32 R21, R23, 0x10000, RZ ;  /* 0x0001000017157824 */ /* 0x000fe400078e00ff */
[----:B------:R-:W-:Y:S02]  /*2910*/  IMAD.U32 R16, R25, 0x10000, RZ ;  /* 0x0001000019107824 */ /* 0x000fe400078e00ff */
[----:B------:R-:W-:Y:S02]  /*2920*/  IMAD.U32 R17, R26, 0x10000, RZ ;  /* 0x000100001a117824 */ /* 0x000fe400078e00ff */
[----:B------:R-:W-:-:S02]  /*2930*/  IMAD.U32 R11, R4, 0x10000, RZ ;  /* 0x00010000040b7824 */ /* 0x000fc400078e00ff */
[----:B------:R-:W-:Y:S02]  /*2940*/  IMAD.U32 R8, R27, 0x10000, RZ ;  /* 0x000100001b087824 */ /* 0x000fe400078e00ff */
[----:B------:R-:W-:Y:S01]  /*2950*/  IMAD.U32 R10, R24, 0x10000, RZ ;  /* 0x00010000180a7824 */ /* 0x000fe200078e00ff */
[----:B------:R-:W-:Y:S01]  /*2960*/  FADD R16, R19, R16 ;  /* 0x0000001013107221 */ /* 0x000fe20000000000 */
[----:B------:R-:W-:Y:S01]  /*2970*/  FADD R17, R18, R17 ;  /* 0x0000001112117221 */ /* 0x000fe20000000000 */
[----:B------:R-:W-:Y:S01]  /*2980*/  FADD R8, R21, R8 ;  /* 0x0000000815087221 */ /* 0x000fe20000000000 */
[----:B------:R-:W2:Y:S01]  /*2990*/  LDS R18, [R9.X4+0x2090] ;  /* 0x0020900009127984 */ /* 0x000ea20000004800 */
[----:B------:R-:W-:-:S03]  /*29a0*/  FADD R10, R11, R10 ;  /* 0x0000000a0b0a7221 */ /* 0x000fc60000000000 */
[----:B------:R-:W3:Y:S04]  /*29b0*/  LDS R19, [R9.X4+0x2094] ;  /* 0x0020940009137984 */ /* 0x000ee80000004800 */
[----:B------:R-:W4:Y:S04]  /*29c0*/  LDS R21, [R9.X4+0x209c] ;  /* 0x00209c0009157984 */ /* 0x000f280000004800 */
[----:B------:R5:W2:Y:S01]  /*29d0*/  LDS R11, [R9.X4+0x2088] ;  /* 0x00208800090b7984 */ /* 0x000aa20000004800 */
[----:B------:R-:W-:Y:S02]  /*29e0*/  PRMT R22, R22, 0x7632, R22 ;  /* 0x0000763216167816 */ /* 0x000fe40000000016 */
[----:B------:R-:W-:-:S02]  /*29f0*/  PRMT R26, R26, 0x7632, R26 ;  /* 0x000076321a1a7816 */ /* 0x000fc4000000001a */
[----:B------:R-:W-:Y:S02]  /*2a00*/  PRMT R23, R23, 0x7632, R23 ;  /* 0x0000763217177816 */ /* 0x000fe40000000017 */
[----:B------:R-:W-:Y:S02]  /*2a10*/  PRMT R27, R27, 0x7632, R27 ;  /* 0x000076321b1b7816 */ /* 0x000fe4000000001b */
[----:B------:R-:W-:Y:S02]  /*2a20*/  PRMT R4, R4, 0x7632, R4 ;  /* 0x0000763204047816 */ /* 0x000fe40000000004 */
[----:B------:R-:W-:Y:S02]  /*2a30*/  PRMT R37, R37, 0x7632, R37 ;  /* 0x0000763225257816 */ /* 0x000fe40000000025 */
[----:B------:R-:W-:Y:S02]  /*2a40*/  PRMT R24, R24, 0x7632, R24 ;  /* 0x0000763218187816 */ /* 0x000fe40000000018 */
[----:B------:R-:W-:Y:S01]  /*2a50*/  PRMT R25, R25, 0x7632, R25 ;  /* 0x0000763219197816 */ /* 0x000fe20000000019 */
[----:B-----5:R-:W-:-:S02]  /*2a60*/  IMAD.U32 R9, R22, 0x10000, RZ ;  /* 0x0001000016097824 */ /* 0x020fc400078e00ff */
[----:B------:R-:W-:Y:S02]  /*2a70*/  IMAD.U32 R26, R26, 0x10000, RZ ;  /* 0x000100001a1a7824 */ /* 0x000fe400078e00ff */
[----:B------:R-:W-:Y:S02]  /*2a80*/  IMAD.U32 R40, R23, 0x10000, RZ ;  /* 0x0001000017287824 */ /* 0x000fe400078e00ff */
[----:B------:R-:W-:Y:S02]  /*2a90*/  IMAD.U32 R27, R27, 0x10000, RZ ;  /* 0x000100001b1b7824 */ /* 0x000fe400078e00ff */
[----:B------:R-:W-:Y:S02]  /*2aa0*/  IMAD.U32 R23, R4, 0x10000, RZ ;  /* 0x0001000004177824 */ /* 0x000fe400078e00ff */
[----:B------:R-:W-:Y:S02]  /*2ab0*/  IMAD.U32 R38, R37, 0x10000, RZ ;  /* 0x0001000025267824 */ /* 0x000fe400078e00ff */
[----:B------:R-:W-:-:S02]  /*2ac0*/  IMAD.U32 R24, R24, 0x10000, RZ ;  /* 0x0001000018187824 */ /* 0x000fc400078e00ff */
[----:B------:R-:W-:Y:S01]  /*2ad0*/  IMAD.U32 R25, R25, 0x10000, RZ ;  /* 0x0001000019197824 */ /* 0x000fe200078e00ff */
[----:B------:R-:W-:Y:S01]  /*2ae0*/  FADD R26, R9, R26 ;  /* 0x0000001a091a7221 */ /* 0x000fe20000000000 */
[----:B------:R-:W-:Y:S01]  /*2af0*/  IMAD.WIDE R4, R28, R3, c[0x0][0x188] ;  /* 0x000062001c047625 */ /* 0x000fe200078e0203 */
[----:B------:R-:W-:Y:S01]  /*2b00*/  FADD R27, R40, R27 ;  /* 0x0000001b281b7221 */ /* 0x000fe20000000000 */
[----:B------:R-:W-:Y:S01]  /*2b10*/  FADD R24, R23, R24 ;  /* 0x0000001817187221 */ /* 0x000fe20000000000 */
[----:B------:R-:W-:Y:S01]  /*2b20*/  FADD R25, R38, R25 ;  /* 0x0000001926197221 */ /* 0x000fe20000000000 */
[----:B0-----:R-:W-:Y:S01]  /*2b30*/  @P4 FSEL R2, R10, RZ, P5 ;  /* 0x000000ff0a024208 */ /* 0x001fe20002800000 */
[----:B------:R0:W-:Y:S01]  /*2b40*/  @!P2 STG.E.128 [R4.64], R12 ;  /* 0x0000000c0400a986 */ /* 0x0001e2000c101d04 */
[----:B-1----:R-:W-:Y:S01]  /*2b50*/  @P4 FSEL R7, R8, RZ, P5 ;  /* 0x000000ff08074208 */ /* 0x002fe20002800000 */
[----:B------:R-:W-:Y:S01]  /*2b60*/  FADD R10, RZ, R31 ;  /* 0x0000001fff0a7221 */ /* 0x000fe20000000000 */
[----:B--2---:R-:W-:Y:S01]  /*2b70*/  @P4 FSEL R18, R17, RZ, P5 ;  /* 0x000000ff11124208 */ /* 0x004fe20002800000 */
[----:B------:R-:W-:Y:S01]  /*2b80*/  FADD R9, RZ, R36 ;  /* 0x00000024ff097221 */ /* 0x000fe20000000000 */
[----:B---3--:R-:W-:Y:S01]  /*2b90*/  @P4 FSEL R19, R26, RZ, P5 ;  /* 0x000000ff1a134208 */ /* 0x008fe20002800000 */
[----:B------:R-:W-:Y:S01]  /*2ba0*/  FADD R8, RZ, R35 ;  /* 0x00000023ff087221 */ /* 0x000fe20000000000 */
[----:B----4-:R-:W-:-:S02]  /*2bb0*/  @P4 FSEL R21, R27, RZ, P5 ;  /* 0x000000ff1b154208 */ /* 0x010fc40002800000 */
[----:B------:R-:W-:Y:S02]  /*2bc0*/  @P4 FSEL R0, R24, RZ, P5 ;  /* 0x000000ff18004208 */ /* 0x000fe40002800000 */
[----:B------:R-:W-:Y:S02]  /*2bd0*/  @P4 FSEL R11, R16, RZ, P5 ;  /* 0x000000ff100b4208 */ /* 0x000fe40002800000 */
[----:B------:R-:W-:Y:S02]  /*2be0*/  @P4 FSEL R20, R25, RZ, P5 ;  /* 0x000000ff19144208 */ /* 0x000fe40002800000 */
[----:B------:R-:W-:Y:S01]  /*2bf0*/  FSEL R18, R33, R18, !P1 ;  /* 0x0000001221127208 */ /* 0x000fe20004800000 */
[----:B0-----:R-:W-:Y:S01]  /*2c00*/  FADD R5, RZ, R34 ;  /* 0x00000022ff057221 */ /* 0x001fe20000000000 */
[----:B------:R-:W-:Y:S02]  /*2c10*/  FSEL R19, R32, R19, !P1 ;  /* 0x0000001320137208 */ /* 0x000fe40004800000 */
[----:B------:R-:W-:-:S02]  /*2c20*/  FSEL R7, R10, R7, !P1 ;  /* 0x000000070a077208 */ /* 0x000fc40004800000 */
[----:B------:R-:W-:Y:S02]  /*2c30*/  FSEL R30, R30, R21, !P1 ;  /* 0x000000151e1e7208 */ /* 0x000fe40004800000 */
[----:B------:R-:W-:Y:S02]  /*2c40*/  FSEL R2, R29, R2, !P1 ;  /* 0x000000021d027208 */ /* 0x000fe40004800000 */
[----:B------:R-:W-:Y:S02]  /*2c50*/  FSEL R9, R9, R0, !P1 ;  /* 0x0000000009097208 */ /* 0x000fe40004800000 */
[----:B------:R-:W-:Y:S02]  /*2c60*/  FSEL R8, R8, R11, !P1 ;  /* 0x0000000b08087208 */ /* 0x000fe40004800000 */
[----:B------:R-:W-:Y:S02]  /*2c70*/  FSEL R5, R5, R20, !P1 ;  /* 0x0000001405057208 */ /* 0x000fe40004800000 */
[----:B------:R-:W-:-:S02]  /*2c80*/  F2FP.BF16.F32.PACK_AB R18, R19, R18 ;  /* 0x000000121312723e */ /* 0x000fc400000010ff */
[----:B------:R-:W-:Y:S01]  /*2c90*/  F2FP.BF16.F32.PACK_AB R19, R30, R7 ;  /* 0x000000071e13723e */ /* 0x000fe200000010ff */
[----:B------:R-:W-:Y:S01]  /*2ca0*/  IMAD.WIDE R6, R6, R3, c[0x0][0x188] ;  /* 0x0000620006067625 */ /* 0x000fe200078e0203 */
[----:B------:R-:W-:Y:S02]  /*2cb0*/  F2FP.BF16.F32.PACK_AB R16, R9, R2 ;  /* 0x000000020910723e */ /* 0x000fe400000010ff */
[----:B------:R-:W-:Y:S01]  /*2cc0*/  F2FP.BF16.F32.PACK_AB R17, R5, R8 ;  /* 0x000000080511723e */ /* 0x000fe200000010ff */
[----:B------:R-:W-:Y:S06]  /*2cd0*/  @P2 EXIT ;  /* 0x000000000000294d */ /* 0x000fec0003800000 */
[----:B------:R-:W-:Y:S01]  /*2ce0*/  STG.E.128 [R6.64], R16 ;  /* 0x0000001006007986 */ /* 0x000fe2000c101d04 */
[----:B------:R-:W-:Y:S05]  /*2cf0*/  EXIT ;  /* 0x000000000000794d */ /* 0x000fea0003800000 */
.L_x_0:
[----:B------:R-:W-:-:S00]  /*2d00*/  BRA `(.L_x_0) ;  /* 0xfffffff000007947 */ /* 0x000fc0000383ffff */
[----:B------:R-:W-:-:S00]  /*2d10*/  NOP ;  /* 0x0000000000007918 */ /* 0x000fc00000000000 */
        /* <DEDUP_REMOVED lines=14> */
.L_x_1:


//--------------------- .nv.shared.triton__0d1d2d3d4d5d6de7de --------------------------
	.section	.nv.shared.triton__0d1d2d3d4d5d6de7de,"aw",@nobits
	.align	16
